	.headerflags	@"EF_CUDA_TEXMODE_UNIFIED EF_CUDA_64BIT_ADDRESS EF_CUDA_ACCELERATORS EF_CUDA_SM90 EF_CUDA_VIRTUAL_SM(EF_CUDA_SM90)"
	.elftype	@"ET_EXEC"


//--------------------- .nv.info                  --------------------------
	.section	.nv.info,"",@"SHT_CUDA_INFO"
	.align	4


	//----- nvinfo : EIATTR_REGCOUNT
	.align		4
        /*0000*/ 	.byte	0x04, 0x2f
        /*0002*/ 	.short	(.L_1 - .L_0)
	.align		4
.L_0:
        /*0004*/ 	.word	index@(triton_poi_fused_cat_38)
        /*0008*/ 	.word	0x0000002c


	//----- nvinfo : EIATTR_MIN_STACK_SIZE
	.align		4
.L_1:
        /*000c*/ 	.byte	0x04, 0x12
        /*000e*/ 	.short	(.L_3 - .L_2)
	.align		4
.L_2:
        /*0010*/ 	.word	index@(triton_poi_fused_cat_38)
        /*0014*/ 	.word	0x00000000


	//----- nvinfo : EIATTR_FRAME_SIZE
	.align		4
.L_3:
        /*0018*/ 	.byte	0x04, 0x11
        /*001a*/ 	.short	(.L_5 - .L_4)
	.align		4
.L_4:
        /*001c*/ 	.word	index@(triton_poi_fused_cat_38)
        /*0020*/ 	.word	0x00000000


	//----- nvinfo : EIATTR_MIN_STACK_SIZE
	.align		4
.L_5:
        /*0024*/ 	.byte	0x04, 0x12
        /*0026*/ 	.short	(.L_7 - .L_6)
	.align		4
.L_6:
        /*0028*/ 	.word	index@(triton_poi_fused_cat_38)
        /*002c*/ 	.word	0x00000000
.L_7:


//--------------------- .nv.info.triton_poi_fused_cat_38 --------------------------
	.section	.nv.info.triton_poi_fused_cat_38,"",@"SHT_CUDA_INFO"
	.sectionflags	@""
	.align	4


	//----- nvinfo : EIATTR_CUDA_API_VERSION
	.align		4
        /*0000*/ 	.byte	0x04, 0x37
        /*0002*/ 	.short	(.L_9 - .L_8)
.L_8:
        /*0004*/ 	.word	0x0000007c


	//----- nvinfo : EIATTR_KPARAM_INFO
	.align		4
.L_9:
        /*0008*/ 	.byte	0x04, 0x17
        /*000a*/ 	.short	(.L_11 - .L_10)
.L_10:
        /*000c*/ 	.word	0x00000000
        /*0010*/ 	.short	0x0009
        /*0012*/ 	.short	0x0048
        /*0014*/ 	.byte	0x00, 0xf0, 0x11, 0x00


	//----- nvinfo : EIATTR_KPARAM_INFO
	.align		4
.L_11:
        /*0018*/ 	.byte	0x04, 0x17
        /*001a*/ 	.short	(.L_13 - .L_12)
.L_12:
        /*001c*/ 	.word	0x00000000
        /*0020*/ 	.short	0x0008
        /*0022*/ 	.short	0x0040
        /*0024*/ 	.byte	0x00, 0xf4, 0x21, 0x00


	//----- nvinfo : EIATTR_KPARAM_INFO
	.align		4
.L_13:
        /*0028*/ 	.byte	0x04, 0x17
        /*002a*/ 	.short	(.L_15 - .L_14)
.L_14:
        /*002c*/ 	.word	0x00000000
        /*0030*/ 	.short	0x0007
        /*0032*/ 	.short	0x0038
        /*0034*/ 	.byte	0x00, 0xf4, 0x21, 0x00


	//----- nvinfo : EIATTR_KPARAM_INFO
	.align		4
.L_15:
        /*0038*/ 	.byte	0x04, 0x17
        /*003a*/ 	.short	(.L_17 - .L_16)
.L_16:
        /*003c*/ 	.word	0x00000000
        /*0040*/ 	.short	0x0006
        /*0042*/ 	.short	0x0030
        /*0044*/ 	.byte	0x00, 0xf4, 0x21, 0x00


	//----- nvinfo : EIATTR_KPARAM_INFO
	.align		4
.L_17:
        /*0048*/ 	.byte	0x04, 0x17
        /*004a*/ 	.short	(.L_19 - .L_18)
.L_18:
        /*004c*/ 	.word	0x00000000
        /*0050*/ 	.short	0x0005
        /*0052*/ 	.short	0x0028
        /*0054*/ 	.byte	0x00, 0xf4, 0x21, 0x00


	//----- nvinfo : EIATTR_KPARAM_INFO
	.align		4
.L_19:
        /*0058*/ 	.byte	0x04, 0x17
        /*005a*/ 	.short	(.L_21 - .L_20)
.L_20:
        /*005c*/ 	.word	0x00000000
        /*0060*/ 	.short	0x0004
        /*0062*/ 	.short	0x0020
        /*0064*/ 	.byte	0x00, 0xf4, 0x21, 0x00


	//----- nvinfo : EIATTR_KPARAM_INFO
	.align		4
.L_21:
        /*0068*/ 	.byte	0x04, 0x17
        /*006a*/ 	.short	(.L_23 - .L_22)
.L_22:
        /*006c*/ 	.word	0x00000000
        /*0070*/ 	.short	0x0003
        /*0072*/ 	.short	0x0018
        /*0074*/ 	.byte	0x00, 0xf4, 0x21, 0x00


	//----- nvinfo : EIATTR_KPARAM_INFO
	.align		4
.L_23:
        /*0078*/ 	.byte	0x04, 0x17
        /*007a*/ 	.short	(.L_25 - .L_24)
.L_24:
        /*007c*/ 	.word	0x00000000
        /*0080*/ 	.short	0x0002
        /*0082*/ 	.short	0x0010
        /*0084*/ 	.byte	0x00, 0xf4, 0x21, 0x00


	//----- nvinfo : EIATTR_KPARAM_INFO
	.align		4
.L_25:
        /*0088*/ 	.byte	0x04, 0x17
        /*008a*/ 	.short	(.L_27 - .L_26)
.L_26:
        /*008c*/ 	.word	0x00000000
        /*0090*/ 	.short	0x0001
        /*0092*/ 	.short	0x0008
        /*0094*/ 	.byte	0x00, 0xf4, 0x21, 0x00


	//----- nvinfo : EIATTR_KPARAM_INFO
	.align		4
.L_27:
        /*0098*/ 	.byte	0x04, 0x17
        /*009a*/ 	.short	(.L_29 - .L_28)
.L_28:
        /*009c*/ 	.word	0x00000000
        /*00a0*/ 	.short	0x0000
        /*00a2*/ 	.short	0x0000
        /*00a4*/ 	.byte	0x00, 0xf4, 0x21, 0x00


	//----- nvinfo : EIATTR_SPARSE_MMA_MASK
	.align		4
.L_29:
        /*00a8*/ 	.byte	0x03, 0x50
        /*00aa*/ 	.short	0x0000


	//----- nvinfo : EIATTR_MAXREG_COUNT
	.align		4
        /*00ac*/ 	.byte	0x03, 0x1b
        /*00ae*/ 	.short	0x00ff


	//----- nvinfo : EIATTR_EXIT_INSTR_OFFSETS
	.align		4
        /*00b0*/ 	.byte	0x04, 0x1c
        /*00b2*/ 	.short	(.L_31 - .L_30)


	//   ....[0]....
.L_30:
        /*00b4*/ 	.word	0x00001d70


	//----- nvinfo : EIATTR_REQNTID
	.align		4
.L_31:
        /*00b8*/ 	.byte	0x04, 0x10
        /*00ba*/ 	.short	(.L_33 - .L_32)
.L_32:
        /*00bc*/ 	.word	0x00000080
        /*00c0*/ 	.word	0x00000001
        /*00c4*/ 	.word	0x00000001


	//----- nvinfo : EIATTR_CBANK_PARAM_SIZE
	.align		4
.L_33:
        /*00c8*/ 	.byte	0x03, 0x19
        /*00ca*/ 	.short	0x004c


	//----- nvinfo : EIATTR_PARAM_CBANK
	.align		4
        /*00cc*/ 	.byte	0x04, 0x0a
        /*00ce*/ 	.short	(.L_35 - .L_34)
	.align		4
.L_34:
        /*00d0*/ 	.word	index@(.nv.constant0.triton_poi_fused_cat_38)
        /*00d4*/ 	.short	0x0210
        /*00d6*/ 	.short	0x004c


	//----- nvinfo : EIATTR_SW_WAR
	.align		4
.L_35:
        /*00d8*/ 	.byte	0x04, 0x36
        /*00da*/ 	.short	(.L_37 - .L_36)
.L_36:
        /*00dc*/ 	.word	0x00000008
.L_37:


//--------------------- .nv.callgraph             --------------------------
	.section	.nv.callgraph,"",@"SHT_CUDA_CALLGRAPH"
	.align	4
	.sectionentsize	8
	.align		4
        /*0000*/ 	.word	0x00000000
	.align		4
        /*0004*/ 	.word	0xffffffff
	.align		4
        /*0008*/ 	.word	0x00000000
	.align		4
        /*000c*/ 	.word	0xfffffffe
	.align		4
        /*0010*/ 	.word	0x00000000
	.align		4
        /*0014*/ 	.word	0xfffffffd
	.align		4
        /*0018*/ 	.word	0x00000000
	.align		4
        /*001c*/ 	.word	0xfffffffc


//--------------------- .text.triton_poi_fused_cat_38 --------------------------
	.section	.text.triton_poi_fused_cat_38,"ax",@progbits
	.align	128
        .global         triton_poi_fused_cat_38
        .type           triton_poi_fused_cat_38,@function
        .size           triton_poi_fused_cat_38,(.L_x_1 - triton_poi_fused_cat_38)
        .other          triton_poi_fused_cat_38,@"STO_CUDA_ENTRY STV_DEFAULT"
triton_poi_fused_cat_38:
.text.triton_poi_fused_cat_38:
[----:B------:R-:W-:Y:S01]  /*0000*/  LDC R1, c[0x0][0x28] ;  /* 0x00000a00ff017b82 */ /* 0x000fe20000000800 */
[----:B------:R-:W1:Y:S07]  /*0010*/  S2R R0, SR_TID.X ;  /* 0x0000000000007919 */ /* 0x000e6e0000002100 */
[----:B------:R-:W2:Y:S01]  /*0020*/  LDC.64 R12, c[0x0][0x218] ;  /* 0x00008600ff0c7b82 */ /* 0x000ea20000000a00 */
[----:B------:R-:W-:Y:S01]  /*0030*/  CS2R R14, SRZ ;  /* 0x00000000000e7805 */ /* 0x000fe2000001ff00 */
[----:B------:R-:W-:Y:S01]  /*0040*/  ULDC.64 UR4, c[0x0][0x208] ;  /* 0x0000820000047ab9 */ /* 0x000fe20000000a00 */
[----:B------:R-:W3:Y:S05]  /*0050*/  S2R R19, SR_CTAID.X ;  /* 0x0000000000137919 */ /* 0x000eea0000002500 */
[----:B------:R-:W4:Y:S01]  /*0060*/  LDC.64 R6, c[0x0][0x220] ;  /* 0x00008800ff067b82 */ /* 0x000f220000000a00 */
[----:B------:R-:W-:-:S02]  /*0070*/  CS2R R10, SRZ ;  /* 0x00000000000a7805 */ /* 0x000fc4000001ff00 */
[----:B------:R-:W-:Y:S01]  /*0080*/  CS2R R30, SRZ ;  /* 0x00000000001e7805 */ /* 0x000fe2000001ff00 */
[----:B------:R-:W-:Y:S01]  /*0090*/  ULDC.64 UR6, c[0x0][0x228] ;  /* 0x00008a0000067ab9 */ /* 0x000fe20000000a00 */
[----:B-1----:R-:W-:-:S05]  /*00a0*/  IMAD.SHL.U32 R0, R0, 0x4, RZ ;  /* 0x0000000400007824 */ /* 0x002fca00078e00ff */
[----:B------:R-:W-:-:S05]  /*00b0*/  LOP3.LUT R0, R0, 0x1fc, RZ, 0xc0, !PT ;  /* 0x000001fc00007812 */ /* 0x000fca00078ec0ff */
[----:B---3--:R-:W-:-:S05]  /*00c0*/  IMAD R5, R19, 0x400, R0 ;  /* 0x0000040013057824 */ /* 0x008fca00078e0200 */
[----:B------:R-:W-:-:S04]  /*00d0*/  SHF.R.S32.HI R24, RZ, 0x1f, R5 ;  /* 0x0000001fff187819 */ /* 0x000fc80000011405 */
[CC--:B------:R-:W-:Y:S02]  /*00e0*/  LEA.HI R0, R24.reuse, R5.reuse, RZ, 0xc ;  /* 0x0000000518007211 */ /* 0x0c0fe400078f60ff */
[----:B------:R-:W-:Y:S02]  /*00f0*/  LEA.HI R8, R24, R5, RZ, 0x6 ;  /* 0x0000000518087211 */ /* 0x000fe400078f30ff */
[----:B------:R-:W-:Y:S02]  /*0100*/  SHF.R.S32.HI R0, RZ, 0xc, R0 ;  /* 0x0000000cff007819 */ /* 0x000fe40000011400 */
[----:B------:R-:W-:Y:S02]  /*0110*/  SHF.R.S32.HI R9, RZ, 0x6, R8 ;  /* 0x00000006ff097819 */ /* 0x000fe40000011408 */
[----:B------:R-:W-:Y:S02]  /*0120*/  LEA.HI R2, R0, R0, RZ, 0x5 ;  /* 0x0000000000027211 */ /* 0x000fe400078f28ff */
[----:B------:R-:W-:-:S02]  /*0130*/  LOP3.LUT R8, R8, 0xffffffc0, RZ, 0xc0, !PT ;  /* 0xffffffc008087812 */ /* 0x000fc400078ec0ff */
[----:B------:R-:W-:Y:S02]  /*0140*/  LOP3.LUT R3, R2, 0xffffffe0, RZ, 0xc0, !PT ;  /* 0xffffffe002037812 */ /* 0x000fe400078ec0ff */
[----:B------:R-:W-:-:S03]  /*0150*/  LEA.HI R2, R9, R9, RZ, 0x6 ;  /* 0x0000000909027211 */ /* 0x000fc600078f30ff */
[----:B------:R-:W-:Y:S01]  /*0160*/  IMAD.IADD R4, R0, 0x1, -R3 ;  /* 0x0000000100047824 */ /* 0x000fe200078e0a03 */
[----:B------:R-:W-:-:S04]  /*0170*/  LOP3.LUT R2, R2, 0xffffffc0, RZ, 0xc0, !PT ;  /* 0xffffffc002027812 */ /* 0x000fc800078ec0ff */
[----:B------:R-:W-:Y:S01]  /*0180*/  ISETP.GE.AND P0, PT, R4, 0x10, PT ;  /* 0x000000100400780c */ /* 0x000fe20003f06270 */
[----:B------:R-:W-:-:S04]  /*0190*/  IMAD.IADD R2, R9, 0x1, -R2 ;  /* 0x0000000109027824 */ /* 0x000fc800078e0a02 */
[----:B--2---:R-:W-:-:S08]  /*01a0*/  IMAD.WIDE R16, R2, 0x8, R12 ;  /* 0x0000000802107825 */ /* 0x004fd000078e020c */
[----:B------:R1:W2:Y:S01]  /*01b0*/  @!P0 LDG.E.EL.64 R14, desc[UR4][R16.64] ;  /* 0x00000004100e8981 */ /* 0x0002a2000c2e1b00 */
[----:B------:R-:W-:Y:S01]  /*01c0*/  IMAD.IADD R29, R5, 0x1, -R8 ;  /* 0x00000001051d7824 */ /* 0x000fe200078e0a08 */
[----:B------:R-:W-:-:S03]  /*01d0*/  CS2R R8, SRZ ;  /* 0x0000000000087805 */ /* 0x000fc6000001ff00 */
[----:B----4-:R-:W-:-:S05]  /*01e0*/  IMAD.WIDE R40, R29, 0x8, R6 ;  /* 0x000000081d287825 */ /* 0x010fca00078e0206 */
[----:B------:R-:W3:Y:S01]  /*01f0*/  @!P0 LDG.E.EL.128 R8, desc[UR4][R40.64] ;  /* 0x0000000428088981 */ /* 0x000ee2000c2e1d00 */
[----:B------:R-:W-:Y:S01]  /*0200*/  SHF.R.S32.HI R3, RZ, 0x15, R19 ;  /* 0x00000015ff037819 */ /* 0x000fe20000011413 */
[C---:B------:R-:W-:Y:S01]  /*0210*/  VIADD R22, R5.reuse, 0x2 ;  /* 0x0000000205167836 */ /* 0x040fe20000000000 */
[----:B------:R-:W-:Y:S01]  /*0220*/  CS2R R18, SRZ ;  /* 0x0000000000127805 */ /* 0x000fe2000001ff00 */
[----:B------:R-:W-:Y:S01]  /*0230*/  VIADD R25, R5, 0x200 ;  /* 0x0000020005197836 */ /* 0x000fe20000000000 */
[----:B------:R-:W-:-:S04]  /*0240*/  SGXT R3, R3, 0x1 ;  /* 0x000000010303781a */ /* 0x000fc80000000200 */
[C---:B------:R-:W-:Y:S02]  /*0250*/  LEA.HI R0, R3.reuse, R22, RZ, 0x6 ;  /* 0x0000001603007211 */ /* 0x040fe400078f30ff */
[----:B------:R-:W-:Y:S02]  /*0260*/  SHF.R.S32.HI R28, RZ, 0x1f, R25 ;  /* 0x0000001fff1c7819 */ /* 0x000fe40000011419 */
[----:B-1----:R-:W-:Y:S02]  /*0270*/  LOP3.LUT R17, R0, 0xffffffc0, RZ, 0xc0, !PT ;  /* 0xffffffc000117812 */ /* 0x002fe400078ec0ff */
[-C--:B------:R-:W-:Y:S02]  /*0280*/  LEA.HI R0, R28, R25.reuse, RZ, 0xc ;  /* 0x000000191c007211 */ /* 0x080fe400078f60ff */
[----:B------:R-:W-:Y:S01]  /*0290*/  LEA.HI R20, R3, R25, RZ, 0x6 ;  /* 0x0000001903147211 */ /* 0x000fe200078f30ff */
[----:B------:R-:W-:Y:S01]  /*02a0*/  IMAD.IADD R22, R22, 0x1, -R17 ;  /* 0x0000000116167824 */ /* 0x000fe200078e0a11 */
[----:B------:R-:W-:-:S02]  /*02b0*/  CS2R R16, SRZ ;  /* 0x0000000000107805 */ /* 0x000fc4000001ff00 */
[----:B------:R-:W-:Y:S01]  /*02c0*/  SHF.R.S32.HI R0, RZ, 0xc, R0 ;  /* 0x0000000cff007819 */ /* 0x000fe20000011400 */
[----:B------:R-:W-:-:S03]  /*02d0*/  IMAD.WIDE R6, R22, 0x8, R6 ;  /* 0x0000000816067825 */ /* 0x000fc600078e0206 */
[----:B------:R-:W-:Y:S02]  /*02e0*/  LEA.HI R3, R0, R0, RZ, 0x5 ;  /* 0x0000000000037211 */ /* 0x000fe400078f28ff */
[----:B------:R-:W4:Y:S01]  /*02f0*/  @!P0 LDG.E.EL.128 R16, desc[UR4][R6.64] ;  /* 0x0000000406108981 */ /* 0x000f22000c2e1d00 */
[----:B------:R-:W-:Y:S02]  /*0300*/  SHF.R.S32.HI R20, RZ, 0x6, R20 ;  /* 0x00000006ff147819 */ /* 0x000fe40000011414 */
[----:B------:R-:W-:Y:S02]  /*0310*/  LOP3.LUT R3, R3, 0xffffffe0, RZ, 0xc0, !PT ;  /* 0xffffffe003037812 */ /* 0x000fe400078ec0ff */
[----:B------:R-:W-:-:S03]  /*0320*/  LEA.HI R21, R20, R20, RZ, 0x6 ;  /* 0x0000001414157211 */ /* 0x000fc600078f30ff */
[----:B------:R-:W-:Y:S01]  /*0330*/  IMAD.IADD R0, R0, 0x1, -R3 ;  /* 0x0000000100007824 */ /* 0x000fe200078e0a03 */
[----:B------:R-:W-:-:S04]  /*0340*/  LOP3.LUT R3, R21, 0xffffffc0, RZ, 0xc0, !PT ;  /* 0xffffffc015037812 */ /* 0x000fc800078ec0ff */
[----:B------:R-:W-:Y:S01]  /*0350*/  ISETP.GE.AND P1, PT, R0, 0x10, PT ;  /* 0x000000100000780c */ /* 0x000fe20003f26270 */
[----:B------:R-:W-:-:S04]  /*0360*/  IMAD.IADD R3, R20, 0x1, -R3 ;  /* 0x0000000114037824 */ /* 0x000fc800078e0a03 */
[----:B------:R-:W-:-:S08]  /*0370*/  IMAD.WIDE R12, R3, 0x8, R12 ;  /* 0x00000008030c7825 */ /* 0x000fd000078e020c */
[----:B------:R1:W5:Y:S02]  /*0380*/  @!P1 LDG.E.EL.64 R30, desc[UR4][R12.64] ;  /* 0x000000040c1e9981 */ /* 0x000364000c2e1b00 */
[----:B-1----:R-:W-:Y:S02]  /*0390*/  CS2R R12, SRZ ;  /* 0x00000000000c7805 */ /* 0x002fe4000001ff00 */
[----:B------:R-:W-:Y:S01]  /*03a0*/  LEA.HI R24, R24, R5, RZ, 0x11 ;  /* 0x0000000518187211 */ /* 0x000fe200078f88ff */
[----:B------:R-:W-:-:S03]  /*03b0*/  IMAD.SHL.U32 R35, R4, 0x400, RZ ;  /* 0x0000040004237824 */ /* 0x000fc600078e00ff */
[----:B------:R-:W-:-:S05]  /*03c0*/  SHF.R.S32.HI R23, RZ, 0x11, R24 ;  /* 0x00000011ff177819 */ /* 0x000fca0000011418 */
[----:B------:R-:W-:Y:S01]  /*03d0*/  IMAD.SHL.U32 R33, R23, 0x4000, RZ ;  /* 0x0000400017217824 */ /* 0x000fe200078e00ff */
[----:B--2---:R-:W-:Y:S02]  /*03e0*/  SEL R15, R15, RZ, !P0 ;  /* 0x000000ff0f0f7207 */ /* 0x004fe40004000000 */
[----:B------:R-:W-:Y:S02]  /*03f0*/  SEL R21, R14, RZ, !P0 ;  /* 0x000000ff0e157207 */ /* 0x000fe40004000000 */
[----:B------:R-:W-:-:S04]  /*0400*/  SHF.R.U32.HI R20, RZ, 0x1a, R15 ;  /* 0x0000001aff147819 */ /* 0x000fc8000001160f */
[----:B------:R-:W-:-:S04]  /*0410*/  LOP3.LUT R14, R20, 0x20, RZ, 0xc0, !PT ;  /* 0x00000020140e7812 */ /* 0x000fc800078ec0ff */
[----:B------:R-:W-:Y:S02]  /*0420*/  IADD3 R14, P2, R14, R21, RZ ;  /* 0x000000150e0e7210 */ /* 0x000fe40007f5e0ff */
[----:B---3--:R-:W-:-:S03]  /*0430*/  SEL R21, R9, RZ, !P0 ;  /* 0x000000ff09157207 */ /* 0x008fc60004000000 */
[----:B------:R-:W-:Y:S01]  /*0440*/  IMAD.X R27, RZ, RZ, R15, P2 ;  /* 0x000000ffff1b7224 */ /* 0x000fe200010e060f */
[----:B------:R-:W-:Y:S01]  /*0450*/  SEL R20, R8, RZ, !P0 ;  /* 0x000000ff08147207 */ /* 0x000fe20004000000 */
[----:B------:R-:W-:Y:S01]  /*0460*/  IMAD.SHL.U32 R26, R14, 0x80, RZ ;  /* 0x000000800e1a7824 */ /* 0x000fe200078e00ff */
[----:B------:R-:W-:Y:S02]  /*0470*/  SEL R10, R10, RZ, !P0 ;  /* 0x000000ff0a0a7207 */ /* 0x000fe40004000000 */
[----:B------:R-:W-:Y:S02]  /*0480*/  SHF.L.U64.HI R27, R14, 0x7, R27 ;  /* 0x000000070e1b7819 */ /* 0x000fe4000001021b */
[----:B------:R-:W-:Y:S02]  /*0490*/  CS2R R14, SRZ ;  /* 0x00000000000e7805 */ /* 0x000fe4000001ff00 */
[----:B------:R-:W-:Y:S02]  /*04a0*/  SHF.R.U32.HI R9, RZ, 0x18, R21 ;  /* 0x00000018ff097819 */ /* 0x000fe40000011615 */
[----:B------:R-:W-:-:S02]  /*04b0*/  SEL R11, R11, RZ, !P0 ;  /* 0x000000ff0b0b7207 */ /* 0x000fc40004000000 */
[----:B------:R-:W-:Y:S01]  /*04c0*/  LEA R8, P3, R20, UR6, 0x2 ;  /* 0x0000000614087c11 */ /* 0x000fe2000f8610ff */
[----:B------:R-:W2:Y:S01]  /*04d0*/  @!P1 LDG.E.EL.128 R12, desc[UR4][R40.64] ;  /* 0x00000004280c9981 */ /* 0x000ea2000c2e1d00 */
[----:B------:R-:W-:Y:S02]  /*04e0*/  LEA R37, P2, R10, UR6, 0x2 ;  /* 0x000000060a257c11 */ /* 0x000fe4000f8410ff */
[----:B------:R-:W-:Y:S02]  /*04f0*/  LOP3.LUT R9, R9, 0x80, RZ, 0xc0, !PT ;  /* 0x0000008009097812 */ /* 0x000fe400078ec0ff */
[----:B------:R-:W-:Y:S02]  /*0500*/  LEA.HI.X R20, R20, UR7, R21, 0x2, P3 ;  /* 0x0000000714147c11 */ /* 0x000fe400098f1415 */
[----:B------:R-:W-:Y:S02]  /*0510*/  LEA.HI.X R10, R10, UR7, R11, 0x2, P2 ;  /* 0x000000070a0a7c11 */ /* 0x000fe400090f140b */
[----:B------:R-:W-:-:S02]  /*0520*/  IADD3 R8, P2, P3, R26, R8, R9 ;  /* 0x000000081a087210 */ /* 0x000fc40007b5e009 */
[----:B------:R-:W-:Y:S02]  /*0530*/  SHF.R.U32.HI R36, RZ, 0x18, R11 ;  /* 0x00000018ff247819 */ /* 0x000fe4000001160b */
[----:B------:R-:W-:Y:S02]  /*0540*/  IADD3.X R9, R27, R20, RZ, P2, P3 ;  /* 0x000000141b097210 */ /* 0x000fe400017e64ff */
[----:B------:R-:W-:Y:S01]  /*0550*/  LOP3.LUT R36, R36, 0x80, RZ, 0xc0, !PT ;  /* 0x0000008024247812 */ /* 0x000fe200078ec0ff */
[----:B------:R-:W-:-:S03]  /*0560*/  IMAD.WIDE R8, R35, 0x4, R8 ;  /* 0x0000000423087825 */ /* 0x000fc600078e0208 */
[----:B------:R-:W-:-:S04]  /*0570*/  IADD3 R36, P4, P5, R26, R37, R36 ;  /* 0x000000251a247210 */ /* 0x000fc80007d9e024 */
[----:B------:R-:W-:Y:S01]  /*0580*/  IADD3.X R37, R27, R10, RZ, P4, P5 ;  /* 0x0000000a1b257210 */ /* 0x000fe200027ea4ff */
[----:B------:R-:W-:Y:S01]  /*0590*/  IMAD.WIDE R38, R33, 0x4, R8 ;  /* 0x0000000421267825 */ /* 0x000fe200078e0208 */
[----:B------:R-:W-:Y:S02]  /*05a0*/  CS2R R8, SRZ ;  /* 0x0000000000087805 */ /* 0x000fe4000001ff00 */
[----:B------:R-:W-:-:S06]  /*05b0*/  CS2R R10, SRZ ;  /* 0x00000000000a7805 */ /* 0x000fcc000001ff00 */
[----:B------:R1:W3:Y:S01]  /*05c0*/  @!P1 LDG.E.EL.128 R8, desc[UR4][R6.64] ;  /* 0x0000000406089981 */ /* 0x0002e2000c2e1d00 */
[----:B----4-:R-:W-:Y:S02]  /*05d0*/  SEL R32, R16, RZ, !P0 ;  /* 0x000000ff10207207 */ /* 0x010fe40004000000 */
[----:B------:R-:W-:Y:S02]  /*05e0*/  SEL R16, R18, RZ, !P0 ;  /* 0x000000ff12107207 */ /* 0x000fe40004000000 */
[----:B------:R-:W-:Y:S02]  /*05f0*/  SEL R17, R17, RZ, !P0 ;  /* 0x000000ff11117207 */ /* 0x000fe40004000000 */
[----:B------:R-:W-:-:S04]  /*0600*/  LEA R18, P2, R32, UR6, 0x2 ;  /* 0x0000000620127c11 */ /* 0x000fc8000f8410ff */
[--C-:B------:R-:W-:Y:S02]  /*0610*/  LEA.HI.X R32, R32, UR7, R17.reuse, 0x2, P2 ;  /* 0x0000000720207c11 */ /* 0x100fe400090f1411 */
[----:B------:R-:W-:Y:S02]  /*0620*/  SHF.R.U32.HI R17, RZ, 0x18, R17 ;  /* 0x00000018ff117819 */ /* 0x000fe40000011611 */
[----:B------:R-:W-:Y:S02]  /*0630*/  SEL R19, R19, RZ, !P0 ;  /* 0x000000ff13137207 */ /* 0x000fe40004000000 */
[----:B------:R-:W-:-:S04]  /*0640*/  LOP3.LUT R17, R17, 0x80, RZ, 0xc0, !PT ;  /* 0x0000008011117812 */ /* 0x000fc800078ec0ff */
[----:B------:R-:W-:Y:S02]  /*0650*/  IADD3 R18, P2, P3, R26, R18, R17 ;  /* 0x000000121a127210 */ /* 0x000fe40007b5e011 */
[--C-:B------:R-:W-:Y:S02]  /*0660*/  SHF.R.U32.HI R17, RZ, 0x18, R19.reuse ;  /* 0x00000018ff117819 */ /* 0x100fe40000011613 */
[C---:B------:R-:W-:Y:S02]  /*0670*/  LEA R34, P4, R16.reuse, UR6, 0x2 ;  /* 0x0000000610227c11 */ /* 0x040fe4000f8810ff */
[----:B------:R-:W-:Y:S02]  /*0680*/  LOP3.LUT R17, R17, 0x80, RZ, 0xc0, !PT ;  /* 0x0000008011117812 */ /* 0x000fe400078ec0ff */
[----:B-1----:R-:W-:Y:S02]  /*0690*/  LEA.HI.X R6, R16, UR7, R19, 0x2, P4 ;  /* 0x0000000710067c11 */ /* 0x002fe4000a0f1413 */
[----:B------:R-:W-:-:S02]  /*06a0*/  IADD3 R16, P4, P5, R26, R34, R17 ;  /* 0x000000221a107210 */ /* 0x000fc40007d9e011 */
[C---:B------:R-:W-:Y:S02]  /*06b0*/  IADD3.X R19, R27.reuse, R32, RZ, P2, P3 ;  /* 0x000000201b137210 */ /* 0x040fe400017e64ff */
[----:B------:R-:W-:Y:S01]  /*06c0*/  IADD3.X R17, R27, R6, RZ, P4, P5 ;  /* 0x000000061b117210 */ /* 0x000fe200027ea4ff */
[----:B------:R-:W-:Y:S01]  /*06d0*/  IMAD.WIDE R6, R35, 0x4, R18 ;  /* 0x0000000423067825 */ /* 0x000fe200078e0212 */
[----:B-----5:R-:W-:-:S03]  /*06e0*/  SEL R18, R31, RZ, !P1 ;  /* 0x000000ff1f127207 */ /* 0x020fc60004800000 */
[----:B------:R-:W-:Y:S01]  /*06f0*/  IMAD.WIDE R36, R35, 0x4, R36 ;  /* 0x0000000423247825 */ /* 0x000fe200078e0224 */
[----:B------:R-:W-:Y:S02]  /*0700*/  SHF.R.U32.HI R19, RZ, 0x1a, R18 ;  /* 0x0000001aff137819 */ /* 0x000fe40000011612 */
[----:B------:R-:W-:Y:S02]  /*0710*/  CS2R R20, SRZ ;  /* 0x0000000000147805 */ /* 0x000fe4000001ff00 */
[----:B------:R-:W-:Y:S01]  /*0720*/  SEL R32, R30, RZ, !P1 ;  /* 0x000000ff1e207207 */ /* 0x000fe20004800000 */
[----:B------:R-:W-:Y:S01]  /*0730*/  IMAD.WIDE R30, R33, 0x4, R6 ;  /* 0x00000004211e7825 */ /* 0x000fe200078e0206 */
[----:B------:R-:W-:-:S03]  /*0740*/  LOP3.LUT R7, R19, 0x20, RZ, 0xc0, !PT ;  /* 0x0000002013077812 */ /* 0x000fc600078ec0ff */
[----:B------:R-:W-:-:S04]  /*0750*/  IMAD.WIDE R36, R33, 0x4, R36 ;  /* 0x0000000421247825 */ /* 0x000fc800078e0224 */
[----:B------:R-:W-:Y:S01]  /*0760*/  IMAD.WIDE R16, R35, 0x4, R16 ;  /* 0x0000000423107825 */ /* 0x000fe200078e0210 */
[----:B------:R-:W-:Y:S01]  /*0770*/  IADD3 R34, P2, R7, R32, RZ ;  /* 0x0000002007227210 */ /* 0x000fe20007f5e0ff */
[----:B------:R-:W4:Y:S02]  /*0780*/  @!P0 LDG.E.EL R20, desc[UR4][R36.64] ;  /* 0x0000000424148981 */ /* 0x000f24000c2e1900 */
[----:B------:R-:W-:Y:S02]  /*0790*/  IMAD.WIDE R16, R33, 0x4, R16 ;  /* 0x0000000421107825 */ /* 0x000fe400078e0210 */
[----:B------:R-:W5:Y:S02]  /*07a0*/  @!P0 LDG.E.EL R21, desc[UR4][R38.64] ;  /* 0x0000000426158981 */ /* 0x000f64000c2e1900 */
[----:B------:R-:W-:Y:S02]  /*07b0*/  IMAD.MOV.U32 R6, RZ, RZ, RZ ;  /* 0x000000ffff067224 */ /* 0x000fe400078e00ff */
[----:B------:R-:W-:-:S04]  /*07c0*/  IMAD.MOV.U32 R7, RZ, RZ, RZ ;  /* 0x000000ffff077224 */ /* 0x000fc800078e00ff */
[----:B------:R1:W4:Y:S04]  /*07d0*/  @!P0 LDG.E.EL R6, desc[UR4][R30.64] ;  /* 0x000000041e068981 */ /* 0x000328000c2e1900 */
[----:B------:R2:W4:Y:S01]  /*07e0*/  @!P0 LDG.E.EL R7, desc[UR4][R16.64] ;  /* 0x0000000410078981 */ /* 0x000522000c2e1900 */
[----:B01----:R-:W-:-:S04]  /*07f0*/  LEA.HI R31, R28, R25, RZ, 0x11 ;  /* 0x000000191c1f7211 */ /* 0x003fc800078f88ff */
[----:B------:R-:W-:Y:S02]  /*0800*/  SHF.R.S32.HI R28, RZ, 0x11, R31 ;  /* 0x00000011ff1c7819 */ /* 0x000fe4000001141f */
[----:B--2---:R-:W-:Y:S02]  /*0810*/  SEL R19, R13, RZ, !P1 ;  /* 0x000000ff0d137207 */ /* 0x004fe40004800000 */
[----:B------:R-:W-:Y:S02]  /*0820*/  SEL R36, R12, RZ, !P1 ;  /* 0x000000ff0c247207 */ /* 0x000fe40004800000 */
[----:B------:R-:W-:Y:S01]  /*0830*/  SHF.R.U32.HI R33, RZ, 0x18, R19 ;  /* 0x00000018ff217819 */ /* 0x000fe20000011613 */
[----:B------:R-:W-:Y:S01]  /*0840*/  IMAD.X R13, RZ, RZ, R18, P2 ;  /* 0x000000ffff0d7224 */ /* 0x000fe200010e0612 */
[----:B------:R-:W-:Y:S01]  /*0850*/  LEA R32, P2, R36, UR6, 0x2 ;  /* 0x0000000624207c11 */ /* 0x000fe2000f8410ff */
[----:B------:R-:W-:Y:S01]  /*0860*/  IMAD.SHL.U32 R12, R34, 0x80, RZ ;  /* 0x00000080220c7824 */ /* 0x000fe200078e00ff */
[----:B------:R-:W-:-:S02]  /*0870*/  LOP3.LUT R33, R33, 0x80, RZ, 0xc0, !PT ;  /* 0x0000008021217812 */ /* 0x000fc400078ec0ff */
[----:B------:R-:W-:Y:S02]  /*0880*/  SEL R18, R14, RZ, !P1 ;  /* 0x000000ff0e127207 */ /* 0x000fe40004800000 */
[----:B------:R-:W-:Y:S02]  /*0890*/  LEA.HI.X R14, R36, UR7, R19, 0x2, P2 ;  /* 0x00000007240e7c11 */ /* 0x000fe400090f1413 */
[----:B------:R-:W-:Y:S02]  /*08a0*/  SHF.L.U64.HI R13, R34, 0x7, R13 ;  /* 0x00000007220d7819 */ /* 0x000fe4000001020d */
[----:B------:R-:W-:Y:S02]  /*08b0*/  IADD3 R32, P2, P3, R12, R32, R33 ;  /* 0x000000200c207210 */ /* 0x000fe40007b5e021 */
[----:B------:R-:W-:Y:S01]  /*08c0*/  SEL R35, R15, RZ, !P1 ;  /* 0x000000ff0f237207 */ /* 0x000fe20004800000 */
[----:B------:R-:W-:Y:S01]  /*08d0*/  IMAD.SHL.U32 R15, R0, 0x400, RZ ;  /* 0x00000400000f7824 */ /* 0x000fe200078e00ff */
[----:B------:R-:W-:-:S02]  /*08e0*/  IADD3.X R33, R13, R14, RZ, P2, P3 ;  /* 0x0000000e0d217210 */ /* 0x000fc400017e64ff */
[----:B------:R-:W-:Y:S01]  /*08f0*/  SHF.R.U32.HI R17, RZ, 0x18, R35 ;  /* 0x00000018ff117819 */ /* 0x000fe20000011623 */
[----:B------:R-:W-:Y:S01]  /*0900*/  IMAD.SHL.U32 R14, R28, 0x4000, RZ ;  /* 0x000040001c0e7824 */ /* 0x000fe200078e00ff */
[C---:B------:R-:W-:Y:S01]  /*0910*/  LEA R19, P4, R18.reuse, UR6, 0x2 ;  /* 0x0000000612137c11 */ /* 0x040fe2000f8810ff */
[----:B------:R-:W-:Y:S01]  /*0920*/  IMAD.WIDE R32, R15, 0x4, R32 ;  /* 0x000000040f207825 */ /* 0x000fe200078e0220 */
[----:B------:R-:W-:Y:S02]  /*0930*/  LOP3.LUT R17, R17, 0x80, RZ, 0xc0, !PT ;  /* 0x0000008011117812 */ /* 0x000fe400078ec0ff */
[----:B------:R-:W-:Y:S02]  /*0940*/  LEA.HI.X R18, R18, UR7, R35, 0x2, P4 ;  /* 0x0000000712127c11 */ /* 0x000fe4000a0f1423 */
[----:B---3--:R-:W-:Y:S01]  /*0950*/  SEL R37, R9, RZ, !P1 ;  /* 0x000000ff09257207 */ /* 0x008fe20004800000 */
[----:B------:R-:W-:Y:S01]  /*0960*/  IMAD.WIDE R34, R14, 0x4, R32 ;  /* 0x000000040e227825 */ /* 0x000fe200078e0220 */
[----:B------:R-:W-:-:S02]  /*0970*/  IADD3 R16, P2, P3, R12, R19, R17 ;  /* 0x000000130c107210 */ /* 0x000fc40007b5e011 */
[----:B------:R-:W-:Y:S02]  /*0980*/  SEL R30, R8, RZ, !P1 ;  /* 0x000000ff081e7207 */ /* 0x000fe40004800000 */
[----:B------:R-:W-:Y:S02]  /*0990*/  SHF.R.U32.HI R33, RZ, 0x18, R37 ;  /* 0x00000018ff217819 */ /* 0x000fe40000011625 */
[----:B------:R-:W-:Y:S02]  /*09a0*/  IADD3.X R17, R13, R18, RZ, P2, P3 ;  /* 0x000000120d117210 */ /* 0x000fe400017e64ff */
[C---:B------:R-:W-:Y:S02]  /*09b0*/  LEA R18, P2, R30.reuse, UR6, 0x2 ;  /* 0x000000061e127c11 */ /* 0x040fe4000f8410ff */
[----:B------:R-:W-:Y:S01]  /*09c0*/  LOP3.LUT R33, R33, 0x80, RZ, 0xc0, !PT ;  /* 0x0000008021217812 */ /* 0x000fe200078ec0ff */
[----:B------:R-:W-:Y:S01]  /*09d0*/  IMAD.WIDE R8, R15, 0x4, R16 ;  /* 0x000000040f087825 */ /* 0x000fe200078e0210 */
[----:B------:R-:W-:-:S02]  /*09e0*/  LEA.HI.X R30, R30, UR7, R37, 0x2, P2 ;  /* 0x000000071e1e7c11 */ /* 0x000fc400090f1425 */
[----:B------:R-:W-:Y:S02]  /*09f0*/  IADD3 R16, P2, P3, R12, R18, R33 ;  /* 0x000000120c107210 */ /* 0x000fe40007b5e021 */
[----:B------:R-:W0:Y:S02]  /*0a00*/  LDC.64 R32, c[0x0][0x230] ;  /* 0x00008c00ff207b82 */ /* 0x000e240000000a00 */
[----:B------:R-:W-:Y:S02]  /*0a10*/  IADD3.X R17, R13, R30, RZ, P2, P3 ;  /* 0x0000001e0d117210 */ /* 0x000fe400017e64ff */
[----:B------:R-:W-:Y:S01]  /*0a20*/  SEL R10, R10, RZ, !P1 ;  /* 0x000000ff0a0a7207 */ /* 0x000fe20004800000 */
[----:B------:R-:W-:Y:S02]  /*0a30*/  IMAD.MOV.U32 R18, RZ, RZ, RZ ;  /* 0x000000ffff127224 */ /* 0x000fe400078e00ff */
[----:B------:R-:W-:Y:S01]  /*0a40*/  IMAD.WIDE R16, R15, 0x4, R16 ;  /* 0x000000040f107825 */ /* 0x000fe200078e0210 */
[----:B------:R-:W-:-:S02]  /*0a50*/  SEL R11, R11, RZ, !P1 ;  /* 0x000000ff0b0b7207 */ /* 0x000fc40004800000 */
[----:B------:R-:W-:Y:S01]  /*0a60*/  LEA R36, P2, R10, UR6, 0x2 ;  /* 0x000000060a247c11 */ /* 0x000fe2000f8410ff */
[----:B------:R-:W-:Y:S02]  /*0a70*/  IMAD.MOV.U32 R19, RZ, RZ, RZ ;  /* 0x000000ffff137224 */ /* 0x000fe400078e00ff */
[----:B------:R-:W-:Y:S01]  /*0a80*/  IMAD.WIDE R8, R14, 0x4, R8 ;  /* 0x000000040e087825 */ /* 0x000fe200078e0208 */
[----:B------:R-:W-:-:S03]  /*0a90*/  SHF.R.U32.HI R37, RZ, 0x18, R11 ;  /* 0x00000018ff257819 */ /* 0x000fc6000001160b */
[----:B------:R-:W-:Y:S01]  /*0aa0*/  IMAD.WIDE R38, R14, 0x4, R16 ;  /* 0x000000040e267825 */ /* 0x000fe200078e0210 */
[----:B------:R1:W2:Y:S01]  /*0ab0*/  @!P1 LDG.E.EL R18, desc[UR4][R8.64] ;  /* 0x0000000408129981 */ /* 0x0002a2000c2e1900 */
[----:B------:R-:W-:Y:S02]  /*0ac0*/  LEA.HI.X R16, R10, UR7, R11, 0x2, P2 ;  /* 0x000000070a107c11 */ /* 0x000fe400090f140b */
[----:B------:R-:W-:Y:S01]  /*0ad0*/  CS2R R10, SRZ ;  /* 0x00000000000a7805 */ /* 0x000fe2000001ff00 */
[----:B------:R0:W3:Y:S01]  /*0ae0*/  @!P1 LDG.E.EL R19, desc[UR4][R34.64] ;  /* 0x0000000422139981 */ /* 0x0000e2000c2e1900 */
[----:B-1----:R-:W-:Y:S01]  /*0af0*/  CS2R R8, SRZ ;  /* 0x0000000000087805 */ /* 0x002fe2000001ff00 */
[----:B0-----:R-:W-:-:S05]  /*0b00*/  IMAD.WIDE R34, R29, 0x8, R32 ;  /* 0x000000081d227825 */ /* 0x001fca00078e0220 */
[----:B------:R-:W2:Y:S01]  /*0b10*/  @!P0 LDG.E.EL.128 R8, desc[UR4][R34.64] ;  /* 0x0000000422088981 */ /* 0x000ea2000c2e1d00 */
[----:B------:R-:W-:-:S04]  /*0b20*/  LOP3.LUT R37, R37, 0x80, RZ, 0xc0, !PT ;  /* 0x0000008025257812 */ /* 0x000fc800078ec0ff */
[----:B------:R-:W-:-:S04]  /*0b30*/  IADD3 R36, P2, P3, R12, R36, R37 ;  /* 0x000000240c247210 */ /* 0x000fc80007b5e025 */
[----:B------:R-:W-:-:S03]  /*0b40*/  IADD3.X R37, R13, R16, RZ, P2, P3 ;  /* 0x000000100d257210 */ /* 0x000fc600017e64ff */
[----:B------:R-:W-:-:S04]  /*0b50*/  IMAD.WIDE R36, R15, 0x4, R36 ;  /* 0x000000040f247825 */ /* 0x000fc800078e0224 */
[----:B------:R-:W-:Y:S02]  /*0b60*/  IMAD.MOV.U32 R16, RZ, RZ, RZ ;  /* 0x000000ffff107224 */ /* 0x000fe400078e00ff */
[----:B------:R-:W-:Y:S01]  /*0b70*/  IMAD.WIDE R14, R14, 0x4, R36 ;  /* 0x000000040e0e7825 */ /* 0x000fe200078e0224 */
[----:B------:R-:W-:-:S04]  /*0b80*/  SHF.R.S32.HI R36, RZ, 0x1f, R5 ;  /* 0x0000001fff247819 */ /* 0x000fc80000011405 */
[----:B------:R-:W-:Y:S01]  /*0b90*/  LEA.HI R36, R36, R5, RZ, 0x11 ;  /* 0x0000000524247211 */ /* 0x000fe200078f88ff */
[----:B------:R0:W3:Y:S01]  /*0ba0*/  @!P1 LDG.E.EL R16, desc[UR4][R14.64] ;  /* 0x000000040e109981 */ /* 0x0000e2000c2e1900 */
[----:B------:R-:W-:-:S04]  /*0bb0*/  IMAD.WIDE R32, R22, 0x8, R32 ;  /* 0x0000000816207825 */ /* 0x000fc800078e0220 */
[----:B0-----:R-:W-:Y:S01]  /*0bc0*/  IMAD.MOV.U32 R14, RZ, RZ, RZ ;  /* 0x000000ffff0e7224 */ /* 0x001fe200078e00ff */
[----:B--2---:R-:W-:Y:S02]  /*0bd0*/  SEL R29, R9, RZ, !P0 ;  /* 0x000000ff091d7207 */ /* 0x004fe40004000000 */
[----:B------:R-:W-:Y:S02]  /*0be0*/  SEL R30, R8, RZ, !P0 ;  /* 0x000000ff081e7207 */ /* 0x000fe40004000000 */
[----:B------:R-:W-:Y:S02]  /*0bf0*/  SHF.R.U32.HI R9, RZ, 0x18, R29 ;  /* 0x00000018ff097819 */ /* 0x000fe4000001161d */
[----:B------:R-:W-:Y:S02]  /*0c00*/  LEA R8, P2, R30, UR6, 0x2 ;  /* 0x000000061e087c11 */ /* 0x000fe4000f8410ff */
[----:B------:R-:W-:Y:S02]  /*0c10*/  LOP3.LUT R9, R9, 0x80, RZ, 0xc0, !PT ;  /* 0x0000008009097812 */ /* 0x000fe400078ec0ff */
[----:B------:R-:W-:-:S02]  /*0c20*/  SEL R15, R11, RZ, !P0 ;  /* 0x000000ff0b0f7207 */ /* 0x000fc40004000000 */
[----:B------:R-:W-:Y:S02]  /*0c30*/  LEA.HI.X R30, R30, UR7, R29, 0x2, P2 ;  /* 0x000000071e1e7c11 */ /* 0x000fe400090f141d */
[----:B------:R-:W-:Y:S02]  /*0c40*/  IADD3 R8, P2, P3, R26, R8, R9 ;  /* 0x000000081a087210 */ /* 0x000fe40007b5e009 */
[----:B------:R-:W-:Y:S02]  /*0c50*/  SHF.R.S32.HI R29, RZ, 0x11, R36 ;  /* 0x00000011ff1d7819 */ /* 0x000fe40000011424 */
[----:B------:R-:W-:Y:S02]  /*0c60*/  SEL R36, R10, RZ, !P0 ;  /* 0x000000ff0a247207 */ /* 0x000fe40004000000 */
[----:B------:R-:W-:Y:S02]  /*0c70*/  SHF.R.U32.HI R11, RZ, 0x18, R15 ;  /* 0x00000018ff0b7819 */ /* 0x000fe4000001160f */
[----:B------:R-:W-:-:S02]  /*0c80*/  IADD3.X R9, R27, R30, RZ, P2, P3 ;  /* 0x0000001e1b097210 */ /* 0x000fc400017e64ff */
[----:B------:R-:W-:Y:S02]  /*0c90*/  LEA R10, P2, R36, UR6, 0x2 ;  /* 0x00000006240a7c11 */ /* 0x000fe4000f8410ff */
[----:B------:R-:W-:Y:S01]  /*0ca0*/  LOP3.LUT R11, R11, 0x80, RZ, 0xc0, !PT ;  /* 0x000000800b0b7812 */ /* 0x000fe200078ec0ff */
[----:B------:R-:W-:Y:S01]  /*0cb0*/  IMAD.SHL.U32 R30, R4, 0x400, RZ ;  /* 0x00000400041e7824 */ /* 0x000fe200078e00ff */
[----:B------:R-:W-:Y:S02]  /*0cc0*/  LEA.HI.X R36, R36, UR7, R15, 0x2, P2 ;  /* 0x0000000724247c11 */ /* 0x000fe400090f140f */
[----:B------:R-:W-:Y:S01]  /*0cd0*/  IADD3 R10, P2, P3, R26, R10, R11 ;  /* 0x0000000a1a0a7210 */ /* 0x000fe20007b5e00b */
[----:B------:R-:W-:-:S03]  /*0ce0*/  IMAD.WIDE R8, R30, 0x4, R8 ;  /* 0x000000041e087825 */ /* 0x000fc600078e0208 */
[----:B------:R-:W-:Y:S01]  /*0cf0*/  IADD3.X R11, R27, R36, RZ, P2, P3 ;  /* 0x000000241b0b7210 */ /* 0x000fe200017e64ff */
[----:B------:R-:W-:Y:S02]  /*0d00*/  IMAD.SHL.U32 R29, R29, 0x4000, RZ ;  /* 0x000040001d1d7824 */ /* 0x000fe400078e00ff */
[----:B------:R-:W-:-:S04]  /*0d10*/  IMAD.WIDE R10, R30, 0x4, R10 ;  /* 0x000000041e0a7825 */ /* 0x000fc800078e020a */
[----:B------:R-:W-:-:S04]  /*0d20*/  IMAD.WIDE R8, R29, 0x4, R8 ;  /* 0x000000041d087825 */ /* 0x000fc800078e0208 */
[----:B------:R-:W-:Y:S01]  /*0d30*/  IMAD.WIDE R36, R29, 0x4, R10 ;  /* 0x000000041d247825 */ /* 0x000fe200078e020a */
[----:B------:R0:W2:Y:S01]  /*0d40*/  @!P0 LDG.E.EL R14, desc[UR4][R8.64] ;  /* 0x00000004080e8981 */ /* 0x0000a2000c2e1900 */
[----:B------:R-:W-:Y:S02]  /*0d50*/  CS2R R10, SRZ ;  /* 0x00000000000a7805 */ /* 0x000fe4000001ff00 */
[----:B0-----:R-:W-:-:S06]  /*0d60*/  CS2R R8, SRZ ;  /* 0x0000000000087805 */ /* 0x001fcc000001ff00 */
[----:B------:R-:W2:Y:S01]  /*0d70*/  @!P0 LDG.E.EL.128 R8, desc[UR4][R32.64] ;  /* 0x0000000420088981 */ /* 0x000ea2000c2e1d00 */
[----:B------:R-:W-:Y:S01]  /*0d80*/  IMAD.U32 R28, R28, 0x10000, RZ ;  /* 0x000100001c1c7824 */ /* 0x000fe200078e00ff */
[----:B------:R-:W-:-:S04]  /*0d90*/  LOP3.LUT R22, R31, 0xfffe0000, RZ, 0xc0, !PT ;  /* 0xfffe00001f167812 */ /* 0x000fc800078ec0ff */
[----:B------:R-:W-:Y:S01]  /*0da0*/  IADD3 R22, R28, R25, -R22 ;  /* 0x000000191c167210 */ /* 0x000fe20007ffe816 */
[----:B------:R-:W-:-:S06]  /*0db0*/  IMAD.MOV.U32 R15, RZ, RZ, RZ ;  /* 0x000000ffff0f7224 */ /* 0x000fcc00078e00ff */
[----:B------:R0:W3:Y:S01]  /*0dc0*/  @!P0 LDG.E.EL R15, desc[UR4][R36.64] ;  /* 0x00000004240f8981 */ /* 0x0000e2000c2e1900 */
[----:B--2---:R-:W-:Y:S02]  /*0dd0*/  SEL R28, R8, RZ, !P0 ;  /* 0x000000ff081c7207 */ /* 0x004fe40004000000 */
[----:B------:R-:W-:Y:S02]  /*0de0*/  SEL R9, R9, RZ, !P0 ;  /* 0x000000ff09097207 */ /* 0x000fe40004000000 */
[----:B------:R-:W-:-:S04]  /*0df0*/  LEA R8, P2, R28, UR6, 0x2 ;  /* 0x000000061c087c11 */ /* 0x000fc8000f8410ff */
[--C-:B------:R-:W-:Y:S02]  /*0e00*/  LEA.HI.X R28, R28, UR7, R9.reuse, 0x2, P2 ;  /* 0x000000071c1c7c11 */ /* 0x100fe400090f1409 */
[----:B------:R-:W-:-:S04]  /*0e10*/  SHF.R.U32.HI R9, RZ, 0x18, R9 ;  /* 0x00000018ff097819 */ /* 0x000fc80000011609 */
[----:B------:R-:W-:Y:S02]  /*0e20*/  LOP3.LUT R9, R9, 0x80, RZ, 0xc0, !PT ;  /* 0x0000008009097812 */ /* 0x000fe400078ec0ff */
[----:B------:R-:W-:Y:S02]  /*0e30*/  SEL R31, R11, RZ, !P0 ;  /* 0x000000ff0b1f7207 */ /* 0x000fe40004000000 */
[----:B------:R-:W-:Y:S02]  /*0e40*/  IADD3 R8, P2, P3, R26, R8, R9 ;  /* 0x000000081a087210 */ /* 0x000fe40007b5e009 */
[----:B------:R-:W-:Y:S02]  /*0e50*/  SEL R10, R10, RZ, !P0 ;  /* 0x000000ff0a0a7207 */ /* 0x000fe40004000000 */
[----:B------:R-:W-:Y:S02]  /*0e60*/  IADD3.X R9, R27, R28, RZ, P2, P3 ;  /* 0x0000001c1b097210 */ /* 0x000fe400017e64ff */
[----:B------:R-:W-:-:S02]  /*0e70*/  SHF.R.U32.HI R28, RZ, 0x18, R31 ;  /* 0x00000018ff1c7819 */ /* 0x000fc4000001161f */
[----:B------:R-:W-:Y:S02]  /*0e80*/  LEA R11, P4, R10, UR6, 0x2 ;  /* 0x000000060a0b7c11 */ /* 0x000fe4000f8810ff */
[----:B------:R-:W-:Y:S01]  /*0e90*/  LOP3.LUT R28, R28, 0x80, RZ, 0xc0, !PT ;  /* 0x000000801c1c7812 */ /* 0x000fe200078ec0ff */
[----:B------:R-:W-:Y:S01]  /*0ea0*/  IMAD.WIDE R8, R30, 0x4, R8 ;  /* 0x000000041e087825 */ /* 0x000fe200078e0208 */
[----:B------:R-:W-:Y:S02]  /*0eb0*/  LEA.HI.X R10, R10, UR7, R31, 0x2, P4 ;  /* 0x000000070a0a7c11 */ /* 0x000fe4000a0f141f */
[----:B------:R-:W-:Y:S01]  /*0ec0*/  IADD3 R26, P2, P3, R26, R11, R28 ;  /* 0x0000000b1a1a7210 */ /* 0x000fe20007b5e01c */
[----:B0-----:R-:W-:-:S03]  /*0ed0*/  IMAD.WIDE R36, R29, 0x4, R8 ;  /* 0x000000041d247825 */ /* 0x001fc600078e0208 */
[----:B------:R-:W-:Y:S02]  /*0ee0*/  IADD3.X R27, R27, R10, RZ, P2, P3 ;  /* 0x0000000a1b1b7210 */ /* 0x000fe400017e64ff */
[----:B------:R-:W-:Y:S02]  /*0ef0*/  CS2R R8, SRZ ;  /* 0x0000000000087805 */ /* 0x000fe4000001ff00 */
[----:B------:R-:W-:-:S06]  /*0f00*/  CS2R R10, SRZ ;  /* 0x00000000000a7805 */ /* 0x000fcc000001ff00 */
[----:B------:R0:W2:Y:S01]  /*0f10*/  @!P1 LDG.E.EL.128 R8, desc[UR4][R34.64] ;  /* 0x0000000422089981 */ /* 0x0000a2000c2e1d00 */
[----:B------:R-:W-:-:S04]  /*0f20*/  IMAD.WIDE R30, R30, 0x4, R26 ;  /* 0x000000041e1e7825 */ /* 0x000fc800078e021a */
[----:B------:R-:W-:Y:S02]  /*0f30*/  IMAD.MOV.U32 R28, RZ, RZ, RZ ;  /* 0x000000ffff1c7224 */ /* 0x000fe400078e00ff */
[----:B------:R-:W-:-:S04]  /*0f40*/  IMAD.WIDE R30, R29, 0x4, R30 ;  /* 0x000000041d1e7825 */ /* 0x000fc800078e021e */
[----:B------:R-:W3:Y:S01]  /*0f50*/  @!P0 LDG.E.EL R28, desc[UR4][R36.64] ;  /* 0x00000004241c8981 */ /* 0x000ee2000c2e1900 */
[----:B------:R-:W-:-:S06]  /*0f60*/  IMAD.MOV.U32 R29, RZ, RZ, RZ ;  /* 0x000000ffff1d7224 */ /* 0x000fcc00078e00ff */
[----:B------:R1:W3:Y:S01]  /*0f70*/  @!P0 LDG.E.EL R29, desc[UR4][R30.64] ;  /* 0x000000041e1d8981 */ /* 0x0002e2000c2e1900 */
[----:B0-----:R-:W-:Y:S02]  /*0f80*/  IMAD.SHL.U32 R35, R0, 0x400, RZ ;  /* 0x0000040000237824 */ /* 0x001fe400078e00ff */
[----:B-1----:R-:W-:Y:S01]  /*0f90*/  IMAD.MOV.U32 R30, RZ, RZ, RZ ;  /* 0x000000ffff1e7224 */ /* 0x002fe200078e00ff */
[----:B--2---:R-:W-:Y:S02]  /*0fa0*/  SEL R27, R9, RZ, !P1 ;  /* 0x000000ff091b7207 */ /* 0x004fe40004800000 */
[----:B------:R-:W-:Y:S02]  /*0fb0*/  SEL R26, R8, RZ, !P1 ;  /* 0x000000ff081a7207 */ /* 0x000fe40004800000 */
[----:B------:R-:W-:Y:S02]  /*0fc0*/  SHF.R.U32.HI R9, RZ, 0x18, R27 ;  /* 0x00000018ff097819 */ /* 0x000fe4000001161b */
[----:B------:R-:W-:-:S02]  /*0fd0*/  LEA R8, P2, R26, UR6, 0x2 ;  /* 0x000000061a087c11 */ /* 0x000fc4000f8410ff */
[----:B------:R-:W-:Y:S02]  /*0fe0*/  LOP3.LUT R9, R9, 0x80, RZ, 0xc0, !PT ;  /* 0x0000008009097812 */ /* 0x000fe400078ec0ff */
[----:B------:R-:W-:Y:S01]  /*0ff0*/  LEA.HI.X R36, R26, UR7, R27, 0x2, P2 ;  /* 0x000000071a247c11 */ /* 0x000fe200090f141b */
[----:B------:R-:W-:Y:S01]  /*1000*/  VIADD R26, R5, 0x200 ;  /* 0x00000200051a7836 */ /* 0x000fe20000000000 */
[----:B------:R-:W-:Y:S02]  /*1010*/  IADD3 R8, P2, P3, R12, R8, R9 ;  /* 0x000000080c087210 */ /* 0x000fe40007b5e009 */
[----:B------:R-:W-:Y:S02]  /*1020*/  SHF.R.S32.HI R9, RZ, 0x1f, R25 ;  /* 0x0000001fff097819 */ /* 0x000fe40000011419 */
[----:B------:R-:W-:Y:S02]  /*1030*/  SEL R31, R11, RZ, !P1 ;  /* 0x000000ff0b1f7207 */ /* 0x000fe40004800000 */
[----:B------:R-:W-:-:S02]  /*1040*/  LEA.HI R27, R9, R25, RZ, 0xc ;  /* 0x00000019091b7211 */ /* 0x000fc400078f60ff */
[----:B------:R-:W-:Y:S02]  /*1050*/  LEA.HI R25, R9, R26, RZ, 0x11 ;  /* 0x0000001a09197211 */ /* 0x000fe400078f88ff */
[----:B------:R-:W-:Y:S02]  /*1060*/  IADD3.X R9, R13, R36, RZ, P2, P3 ;  /* 0x000000240d097210 */ /* 0x000fe400017e64ff */
[----:B------:R-:W-:Y:S02]  /*1070*/  SEL R36, R10, RZ, !P1 ;  /* 0x000000ff0a247207 */ /* 0x000fe40004800000 */
[----:B------:R-:W-:Y:S02]  /*1080*/  SHF.R.U32.HI R11, RZ, 0x18, R31 ;  /* 0x00000018ff0b7819 */ /* 0x000fe4000001161f */
[----:B------:R-:W-:Y:S02]  /*1090*/  LEA R10, P2, R36, UR6, 0x2 ;  /* 0x00000006240a7c11 */ /* 0x000fe4000f8410ff */
[----:B------:R-:W-:-:S02]  /*10a0*/  LOP3.LUT R11, R11, 0x80, RZ, 0xc0, !PT ;  /* 0x000000800b0b7812 */ /* 0x000fc400078ec0ff */
[----:B------:R-:W-:Y:S02]  /*10b0*/  LEA.HI.X R36, R36, UR7, R31, 0x2, P2 ;  /* 0x0000000724247c11 */ /* 0x000fe400090f141f */
[----:B------:R-:W-:Y:S02]  /*10c0*/  IADD3 R10, P2, P3, R12, R10, R11 ;  /* 0x0000000a0c0a7210 */ /* 0x000fe40007b5e00b */
[----:B------:R-:W-:Y:S01]  /*10d0*/  SHF.R.S32.HI R25, RZ, 0x11, R25 ;  /* 0x00000011ff197819 */ /* 0x000fe20000011419 */
[----:B------:R-:W-:Y:S01]  /*10e0*/  IMAD.WIDE R8, R35, 0x4, R8 ;  /* 0x0000000423087825 */ /* 0x000fe200078e0208 */
[----:B------:R-:W-:-:S03]  /*10f0*/  IADD3.X R11, R13, R36, RZ, P2, P3 ;  /* 0x000000240d0b7210 */ /* 0x000fc600017e64ff */
        /* <DEDUP_REMOVED lines=8> */
[----:B------:R-:W-:Y:S01]  /*1180*/  IMAD.MOV.U32 R17, RZ, RZ, RZ ;  /* 0x000000ffff117224 */ /* 0x000fe200078e00ff */
[----:B------:R-:W-:Y:S01]  /*1190*/  LOP3.LUT R24, R24, 0xfffe0000, RZ, 0xc0, !PT ;  /* 0xfffe000018187812 */ /* 0x000fe200078ec0ff */
[----:B------:R-:W-:-:S04]  /*11a0*/  IMAD.U32 R23, R23, 0x10000, RZ ;  /* 0x0001000017177824 */ /* 0x000fc800078e00ff */
[----:B------:R2:W3:Y:S01]  /*11b0*/  @!P1 LDG.E.EL R17, desc[UR4][R38.64] ;  /* 0x0000000426119981 */ /* 0x0004e2000c2e1900 */
[----:B------:R-:W-:Y:S01]  /*11c0*/  IADD3 R23, R23, R5, -R24 ;  /* 0x0000000517177210 */ /* 0x000fe20007ffe818 */
[----:B------:R-:W-:-:S06]  /*11d0*/  IMAD.MOV.U32 R31, RZ, RZ, RZ ;  /* 0x000000ffff1f7224 */ /* 0x000fcc00078e00ff */
[----:B------:R0:W3:Y:S01]  /*11e0*/  @!P1 LDG.E.EL R31, desc[UR4][R36.64] ;  /* 0x00000004241f9981 */ /* 0x0000e2000c2e1900 */
[----:B--2---:R-:W-:Y:S02]  /*11f0*/  SEL R39, R9, RZ, !P1 ;  /* 0x000000ff09277207 */ /* 0x004fe40004800000 */
[----:B------:R-:W-:Y:S02]  /*1200*/  SEL R24, R8, RZ, !P1 ;  /* 0x000000ff08187207 */ /* 0x000fe40004800000 */
[----:B------:R-:W-:Y:S02]  /*1210*/  SHF.R.U32.HI R8, RZ, 0x18, R39 ;  /* 0x00000018ff087819 */ /* 0x000fe40000011627 */
[----:B------:R-:W-:Y:S02]  /*1220*/  LEA R9, P2, R24, UR6, 0x2 ;  /* 0x0000000618097c11 */ /* 0x000fe4000f8410ff */
[----:B------:R-:W-:Y:S02]  /*1230*/  LOP3.LUT R8, R8, 0x80, RZ, 0xc0, !PT ;  /* 0x0000008008087812 */ /* 0x000fe400078ec0ff */
[----:B------:R-:W-:-:S02]  /*1240*/  SEL R11, R11, RZ, !P1 ;  /* 0x000000ff0b0b7207 */ /* 0x000fc40004800000 */
[----:B------:R-:W-:Y:S02]  /*1250*/  LEA.HI.X R24, R24, UR7, R39, 0x2, P2 ;  /* 0x0000000718187c11 */ /* 0x000fe400090f1427 */
[----:B------:R-:W-:Y:S01]  /*1260*/  IADD3 R8, P2, P3, R12, R9, R8 ;  /* 0x000000090c087210 */ /* 0x000fe20007b5e008 */
[----:B------:R-:W1:Y:S01]  /*1270*/  LDC.64 R38, c[0x0][0x210] ;  /* 0x00008400ff267b82 */ /* 0x000e620000000a00 */
[----:B------:R-:W-:Y:S02]  /*1280*/  SEL R10, R10, RZ, !P1 ;  /* 0x000000ff0a0a7207 */ /* 0x000fe40004800000 */
[----:B------:R-:W-:Y:S02]  /*1290*/  SHF.R.U32.HI R9, RZ, 0x18, R11 ;  /* 0x00000018ff097819 */ /* 0x000fe4000001160b */
[----:B------:R-:W-:Y:S02]  /*12a0*/  LEA R32, P4, R10, UR6, 0x2 ;  /* 0x000000060a207c11 */ /* 0x000fe4000f8810ff */
[----:B------:R-:W-:-:S04]  /*12b0*/  LOP3.LUT R9, R9, 0x80, RZ, 0xc0, !PT ;  /* 0x0000008009097812 */ /* 0x000fc800078ec0ff */
[----:B------:R-:W-:Y:S02]  /*12c0*/  IADD3 R12, P5, P6, R12, R32, R9 ;  /* 0x000000200c0c7210 */ /* 0x000fe40007ebe009 */
[----:B------:R-:W-:Y:S02]  /*12d0*/  IADD3.X R9, R13, R24, RZ, P2, P3 ;  /* 0x000000180d097210 */ /* 0x000fe400017e64ff */
[----:B------:R-:W-:Y:S01]  /*12e0*/  LEA.HI.X R10, R10, UR7, R11, 0x2, P4 ;  /* 0x000000070a0a7c11 */ /* 0x000fe2000a0f140b */
[----:B------:R-:W-:Y:S01]  /*12f0*/  IMAD.MOV.U32 R32, RZ, RZ, RZ ;  /* 0x000000ffff207224 */ /* 0x000fe200078e00ff */
[----:B------:R-:W-:Y:S01]  /*1300*/  SHF.R.S32.HI R24, RZ, 0x1f, R5 ;  /* 0x0000001fff187819 */ /* 0x000fe20000011405 */
[----:B------:R-:W-:Y:S01]  /*1310*/  IMAD.WIDE R8, R35, 0x4, R8 ;  /* 0x0000000423087825 */ /* 0x000fe200078e0208 */
[----:B------:R-:W-:Y:S01]  /*1320*/  IADD3.X R13, R13, R10, RZ, P5, P6 ;  /* 0x0000000a0d0d7210 */ /* 0x000fe20002fec4ff */
[----:B------:R-:W-:Y:S02]  /*1330*/  ULDC.64 UR6, c[0x0][0x248] ;  /* 0x0000920000067ab9 */ /* 0x000fe40000000a00 */
[----:B------:R-:W-:-:S02]  /*1340*/  IMAD.WIDE R10, R34, 0x4, R8 ;  /* 0x00000004220a7825 */ /* 0x000fc400078e0208 */
[----:B------:R-:W2:Y:S01]  /*1350*/  LDC.64 R8, c[0x0][0x238] ;  /* 0x00008e00ff087b82 */ /* 0x000ea20000000a00 */
[----:B------:R-:W-:Y:S01]  /*1360*/  LEA.HI R33, R24, R5, RZ, 0x6 ;  /* 0x0000000518217211 */ /* 0x000fe200078f30ff */
[----:B------:R-:W-:Y:S01]  /*1370*/  IMAD.WIDE R12, R35, 0x4, R12 ;  /* 0x00000004230c7825 */ /* 0x000fe200078e020c */
[----:B------:R3:W4:Y:S02]  /*1380*/  @!P1 LDG.E.EL R32, desc[UR4][R10.64] ;  /* 0x000000040a209981 */ /* 0x000724000c2e1900 */
[----:B0-----:R-:W-:-:S05]  /*1390*/  LOP3.LUT R36, R33, 0xffffffc0, RZ, 0xc0, !PT ;  /* 0xffffffc021247812 */ /* 0x001fca00078ec0ff */
[----:B------:R-:W-:Y:S02]  /*13a0*/  IMAD.IADD R35, R5, 0x1, -R36 ;  /* 0x0000000105237824 */ /* 0x000fe400078e0a24 */
[----:B------:R-:W-:Y:S01]  /*13b0*/  IMAD.WIDE R12, R34, 0x4, R12 ;  /* 0x00000004220c7825 */ /* 0x000fe200078e020c */
[----:B---3--:R-:W-:-:S03]  /*13c0*/  CS2R R10, SRZ ;  /* 0x00000000000a7805 */ /* 0x008fc6000001ff00 */
[----:B--2---:R-:W-:Y:S01]  /*13d0*/  IMAD.WIDE R34, R35, 0x4, R8 ;  /* 0x0000000423227825 */ /* 0x004fe200078e0208 */
[----:B------:R-:W-:-:S06]  /*13e0*/  CS2R R8, SRZ ;  /* 0x0000000000087805 */ /* 0x000fcc000001ff00 */
[----:B------:R-:W2:Y:S01]  /*13f0*/  @!P0 LDG.E.EL.128 R8, desc[UR4][R34.64] ;  /* 0x0000000422088981 */ /* 0x000ea2000c2e1d00 */
[----:B-----5:R-:W-:Y:S02]  /*1400*/  SEL R21, R21, RZ, !P0 ;  /* 0x000000ff15157207 */ /* 0x020fe40004000000 */
[----:B------:R-:W-:Y:S02]  /*1410*/  SEL R14, R14, RZ, !P0 ;  /* 0x000000ff0e0e7207 */ /* 0x000fe40004000000 */
[----:B----4-:R-:W-:Y:S02]  /*1420*/  SEL R20, R20, RZ, !P0 ;  /* 0x000000ff14147207 */ /* 0x010fe40004000000 */
[----:B------:R-:W-:Y:S01]  /*1430*/  SEL R15, R15, RZ, !P0 ;  /* 0x000000ff0f0f7207 */ /* 0x000fe20004000000 */
[----:B------:R-:W-:Y:S02]  /*1440*/  IMAD.MOV.U32 R33, RZ, RZ, RZ ;  /* 0x000000ffff217224 */ /* 0x000fe400078e00ff */
[----:B------:R-:W-:-:S02]  /*1450*/  FADD R14, -R21, R14 ;  /* 0x0000000e150e7221 */ /* 0x000fc40000000100 */
[----:B------:R-:W-:Y:S02]  /*1460*/  FADD R15, -R20, R15 ;  /* 0x0000000f140f7221 */ /* 0x000fe40000000100 */
[----:B------:R0:W3:Y:S02]  /*1470*/  @!P1 LDG.E.EL R33, desc[UR4][R12.64] ;  /* 0x000000040c219981 */ /* 0x0000e4000c2e1900 */
[----:B0-----:R-:W-:Y:S02]  /*1480*/  CS2R R12, SRZ ;  /* 0x00000000000c7805 */ /* 0x001fe4000001ff00 */
[----:B--2---:R-:W-:Y:S02]  /*1490*/  SEL R8, R8, RZ, !P0 ;  /* 0x000000ff08087207 */ /* 0x004fe40004000000 */
[----:B------:R-:W-:-:S03]  /*14a0*/  SEL R9, R9, RZ, !P0 ;  /* 0x000000ff09097207 */ /* 0x000fc60004000000 */
[----:B------:R-:W-:Y:S02]  /*14b0*/  FFMA R21, R14, R8, R21 ;  /* 0x000000080e157223 */ /* 0x000fe40000000015 */
[----:B------:R-:W-:Y:S01]  /*14c0*/  FFMA R20, R15, R9, R20 ;  /* 0x000000090f147223 */ /* 0x000fe20000000014 */
[----:B------:R-:W-:-:S06]  /*14d0*/  CS2R R14, SRZ ;  /* 0x00000000000e7805 */ /* 0x000fcc000001ff00 */
[----:B------:R0:W2:Y:S02]  /*14e0*/  @!P1 LDG.E.EL.128 R12, desc[UR4][R34.64] ;  /* 0x00000004220c9981 */ /* 0x0000a4000c2e1d00 */
[----:B0-----:R-:W0:Y:S01]  /*14f0*/  LDC.64 R34, c[0x0][0x240] ;  /* 0x00009000ff227b82 */ /* 0x001e220000000a00 */
[----:B------:R-:W-:Y:S02]  /*1500*/  SEL R8, R6, RZ, !P0 ;  /* 0x000000ff06087207 */ /* 0x000fe40004000000 */
[----:B------:R-:W-:Y:S02]  /*1510*/  SEL R6, R7, RZ, !P0 ;  /* 0x000000ff07067207 */ /* 0x000fe40004000000 */
[----:B------:R-:W-:Y:S02]  /*1520*/  SEL R29, R29, RZ, !P0 ;  /* 0x000000ff1d1d7207 */ /* 0x000fe40004000000 */
[----:B------:R-:W-:Y:S02]  /*1530*/  SEL R19, R19, RZ, !P1 ;  /* 0x000000ff13137207 */ /* 0x000fe40004800000 */
[----:B------:R-:W-:-:S02]  /*1540*/  SEL R18, R18, RZ, !P1 ;  /* 0x000000ff12127207 */ /* 0x000fc40004800000 */
[----:B------:R-:W-:Y:S02]  /*1550*/  SEL R30, R30, RZ, !P1 ;  /* 0x000000ff1e1e7207 */ /* 0x000fe40004800000 */
[----:B------:R-:W-:Y:S01]  /*1560*/  SEL R31, R31, RZ, !P1 ;  /* 0x000000ff1f1f7207 */ /* 0x000fe20004800000 */
[----:B------:R-:W-:Y:S01]  /*1570*/  FADD R29, -R6, R29 ;  /* 0x0000001d061d7221 */ /* 0x000fe20000000100 */
[----:B------:R-:W-:Y:S01]  /*1580*/  SEL R11, R11, RZ, !P0 ;  /* 0x000000ff0b0b7207 */ /* 0x000fe20004000000 */
[----:B------:R-:W-:Y:S02]  /*1590*/  FADD R30, -R19, R30 ;  /* 0x0000001e131e7221 */ /* 0x000fe40000000100 */
[----:B------:R-:W-:Y:S01]  /*15a0*/  FADD R31, -R18, R31 ;  /* 0x0000001f121f7221 */ /* 0x000fe20000000100 */
[----:B------:R-:W-:Y:S01]  /*15b0*/  SEL R9, R28, RZ, !P0 ;  /* 0x000000ff1c097207 */ /* 0x000fe20004000000 */
[----:B------:R-:W-:Y:S01]  /*15c0*/  FFMA R6, R29, R11, R6 ;  /* 0x0000000b1d067223 */ /* 0x000fe20000000006 */
[----:B------:R-:W-:-:S03]  /*15d0*/  SEL R10, R10, RZ, !P0 ;  /* 0x000000ff0a0a7207 */ /* 0x000fc60004000000 */
[----:B------:R-:W-:Y:S01]  /*15e0*/  FADD R7, -R8, R9 ;  /* 0x0000000908077221 */ /* 0x000fe20000000100 */
[----:B------:R-:W-:-:S03]  /*15f0*/  SEL R17, R17, RZ, !P1 ;  /* 0x000000ff11117207 */ /* 0x000fc60004800000 */
[----:B------:R-:W-:Y:S01]  /*1600*/  FFMA R7, R7, R10, R8 ;  /* 0x0000000a07077223 */ /* 0x000fe20000000008 */
[----:B------:R-:W-:Y:S02]  /*1610*/  CS2R R8, SRZ ;  /* 0x0000000000087805 */ /* 0x000fe4000001ff00 */
[----:B------:R-:W-:Y:S02]  /*1620*/  CS2R R10, SRZ ;  /* 0x00000000000a7805 */ /* 0x000fe4000001ff00 */
[----:B--2---:R-:W-:Y:S02]  /*1630*/  SEL R12, R12, RZ, !P1 ;  /* 0x000000ff0c0c7207 */ /* 0x004fe40004800000 */
[----:B------:R-:W-:-:S03]  /*1640*/  SEL R13, R13, RZ, !P1 ;  /* 0x000000ff0d0d7207 */ /* 0x000fc60004800000 */
[----:B------:R-:W-:Y:S02]  /*1650*/  FFMA R29, R30, R12, R19 ;  /* 0x0000000c1e1d7223 */ /* 0x000fe40000000013 */
[----:B------:R-:W-:Y:S01]  /*1660*/  FFMA R28, R31, R13, R18 ;  /* 0x0000000d1f1c7223 */ /* 0x000fe20000000012 */
[----:B-1----:R-:W-:-:S04]  /*1670*/  IMAD.WIDE R12, R23, 0x4, R38 ;  /* 0x00000004170c7825 */ /* 0x002fc800078e0226 */
[----:B------:R-:W-:Y:S01]  /*1680*/  IMAD.MOV.U32 R23, RZ, RZ, RZ ;  /* 0x000000ffff177224 */ /* 0x000fe200078e00ff */
[----:B------:R-:W-:Y:S01]  /*1690*/  SEL R32, R32, RZ, !P1 ;  /* 0x000000ff20207207 */ /* 0x000fe20004800000 */
[----:B0-----:R-:W-:Y:S01]  /*16a0*/  IMAD.WIDE R18, R2, 0x4, R34 ;  /* 0x0000000402127825 */ /* 0x001fe200078e0222 */
[----:B------:R-:W-:Y:S02]  /*16b0*/  SEL R16, R16, RZ, !P1 ;  /* 0x000000ff10107207 */ /* 0x000fe40004800000 */
[----:B------:R-:W-:Y:S02]  /*16c0*/  CS2R R30, SRZ ;  /* 0x00000000001e7805 */ /* 0x000fe4000001ff00 */
[----:B---3--:R-:W-:Y:S01]  /*16d0*/  SEL R33, R33, RZ, !P1 ;  /* 0x000000ff21217207 */ /* 0x008fe20004800000 */
[----:B------:R0:W2:Y:S04]  /*16e0*/  @!P0 LDG.E.128 R8, desc[UR4][R12.64] ;  /* 0x000000040c088981 */ /* 0x0000a8000c1e1d00 */
[----:B------:R-:W3:Y:S01]  /*16f0*/  @!P0 LDG.E.EL R23, desc[UR4][R18.64] ;  /* 0x0000000412178981 */ /* 0x000ee2000c2e1900 */
[----:B------:R-:W-:Y:S01]  /*1700*/  IMAD.MOV.U32 R2, RZ, RZ, RZ ;  /* 0x000000ffff027224 */ /* 0x000fe200078e00ff */
[----:B------:R-:W-:Y:S01]  /*1710*/  SEL R14, R14, RZ, !P1 ;  /* 0x000000ff0e0e7207 */ /* 0x000fe20004800000 */
[----:B------:R-:W-:Y:S01]  /*1720*/  FADD R32, -R17, R32 ;  /* 0x0000002011207221 */ /* 0x000fe20000000100 */
[----:B------:R-:W-:Y:S01]  /*1730*/  SEL R15, R15, RZ, !P1 ;  /* 0x000000ff0f0f7207 */ /* 0x000fe20004800000 */
[----:B------:R-:W4:Y:S01]  /*1740*/  @!P0 LDG.E.EL R31, desc[UR4][R18.64] ;  /* 0x00000004121f8981 */ /* 0x000f22000c2e1900 */
[----:B0-----:R-:W-:Y:S01]  /*1750*/  FADD R13, -R16, R33 ;  /* 0x00000021100d7221 */ /* 0x001fe20000000100 */
[----:B------:R-:W-:-:S02]  /*1760*/  FFMA R33, R32, R14, R17 ;  /* 0x0000000e20217223 */ /* 0x000fc40000000011 */
[----:B------:R-:W5:Y:S01]  /*1770*/  @!P0 LDG.E.EL R2, desc[UR4][R18.64] ;  /* 0x0000000412028981 */ /* 0x000f62000c2e1900 */
[----:B------:R-:W-:-:S03]  /*1780*/  FFMA R32, R13, R15, R16 ;  /* 0x0000000f0d207223 */ /* 0x000fc60000000010 */
[----:B------:R0:W4:Y:S01]  /*1790*/  @!P0 LDG.E.EL R30, desc[UR4][R18.64] ;  /* 0x00000004121e8981 */ /* 0x000122000c2e1900 */
[----:B------:R-:W-:Y:S01]  /*17a0*/  IMAD.WIDE R16, R3, 0x4, R34 ;  /* 0x0000000403107825 */ /* 0x000fe200078e0222 */
[----:B------:R-:W-:-:S03]  /*17b0*/  CS2R R34, SRZ ;  /* 0x0000000000227805 */ /* 0x000fc6000001ff00 */
[----:B------:R-:W-:Y:S02]  /*17c0*/  IMAD.MOV.U32 R36, RZ, RZ, RZ ;  /* 0x000000ffff247224 */ /* 0x000fe400078e00ff */
[----:B------:R-:W-:Y:S01]  /*17d0*/  IMAD.MOV.U32 R3, RZ, RZ, RZ ;  /* 0x000000ffff037224 */ /* 0x000fe200078e00ff */
[----:B------:R-:W4:Y:S01]  /*17e0*/  @!P1 LDG.E.EL R35, desc[UR4][R16.64] ;  /* 0x0000000410239981 */ /* 0x000f22000c2e1900 */
[CC--:B0-----:R-:W-:Y:S02]  /*17f0*/  LEA.HI R18, R24.reuse, R5.reuse, RZ, 0xc ;  /* 0x0000000518127211 */ /* 0x0c1fe400078f60ff */
[----:B------:R-:W-:Y:S01]  /*1800*/  LEA.HI R24, R24, R5, RZ, 0x11 ;  /* 0x0000000518187211 */ /* 0x000fe200078f88ff */
[----:B------:R-:W4:Y:S01]  /*1810*/  @!P1 LDG.E.EL R36, desc[UR4][R16.64] ;  /* 0x0000000410249981 */ /* 0x000f22000c2e1900 */
[----:B------:R-:W-:Y:S02]  /*1820*/  LOP3.LUT R18, R18, 0xfffff000, RZ, 0xc0, !PT ;  /* 0xfffff00012127812 */ /* 0x000fe400078ec0ff */
[----:B------:R-:W-:Y:S01]  /*1830*/  SHF.R.S32.HI R24, RZ, 0x11, R24 ;  /* 0x00000011ff187819 */ /* 0x000fe20000011418 */
[----:B------:R-:W4:Y:S02]  /*1840*/  @!P1 LDG.E.EL R34, desc[UR4][R16.64] ;  /* 0x0000000410229981 */ /* 0x000f24000c2e1900 */
[----:B------:R-:W-:-:S02]  /*1850*/  IMAD.IADD R18, R5, 0x1, -R18 ;  /* 0x0000000105127824 */ /* 0x000fc400078e0a12 */
[----:B------:R0:W4:Y:S01]  /*1860*/  @!P1 LDG.E.EL R3, desc[UR4][R16.64] ;  /* 0x0000000410039981 */ /* 0x000122000c2e1900 */
[----:B------:R-:W-:Y:S01]  /*1870*/  IMAD.U32 R24, R24, 0x10000, RZ ;  /* 0x0001000018187824 */ /* 0x000fe200078e00ff */
[C---:B------:R-:W-:Y:S01]  /*1880*/  ISETP.GT.AND P2, PT, R4.reuse, 0xf, PT ;  /* 0x0000000f0400780c */ /* 0x040fe20003f44270 */
[----:B0-----:R-:W-:-:S03]  /*1890*/  IMAD.SHL.U32 R17, R4, 0x1000, RZ ;  /* 0x0000100004117824 */ /* 0x001fc600078e00ff */
[--C-:B------:R-:W-:Y:S02]  /*18a0*/  SHF.R.S32.HI R4, RZ, 0x1f, R24.reuse ;  /* 0x0000001fff047819 */ /* 0x100fe40000011418 */
[----:B------:R-:W-:Y:S02]  /*18b0*/  LOP3.LUT R27, R27, 0xfffff000, RZ, 0xc0, !PT ;  /* 0xfffff0001b1b7812 */ /* 0x000fe400078ec0ff */
[----:B------:R-:W-:Y:S02]  /*18c0*/  IADD3 R16, P3, P4, R17, R18, R24 ;  /* 0x0000001211107210 */ /* 0x000fe40007c7e018 */
[----:B------:R-:W-:Y:S02]  /*18d0*/  SHF.R.S32.HI R18, RZ, 0x1f, R18 ;  /* 0x0000001fff127819 */ /* 0x000fe40000011412 */
[----:B------:R-:W-:Y:S01]  /*18e0*/  SHF.R.S32.HI R17, RZ, 0x1f, R17 ;  /* 0x0000001fff117819 */ /* 0x000fe20000011411 */
[----:B------:R-:W-:-:S03]  /*18f0*/  IMAD.IADD R26, R26, 0x1, -R27 ;  /* 0x000000011a1a7824 */ /* 0x000fc600078e0a1b */
[----:B------:R-:W-:Y:S01]  /*1900*/  IADD3.X R17, R17, R18, R4, P3, P4 ;  /* 0x0000001211117210 */ /* 0x000fe20001fe8404 */
[----:B------:R-:W-:Y:S02]  /*1910*/  IMAD.U32 R4, R25, 0x10000, RZ ;  /* 0x0001000019047824 */ /* 0x000fe400078e00ff */
[----:B------:R-:W-:Y:S01]  /*1920*/  IMAD.SHL.U32 R19, R0, 0x1000, RZ ;  /* 0x0000100000137824 */ /* 0x000fe200078e00ff */
[----:B------:R-:W-:Y:S02]  /*1930*/  CS2R R12, SRZ ;  /* 0x00000000000c7805 */ /* 0x000fe4000001ff00 */
[----:B------:R-:W-:Y:S02]  /*1940*/  CS2R R14, SRZ ;  /* 0x00000000000e7805 */ /* 0x000fe4000001ff00 */
[----:B------:R-:W-:Y:S01]  /*1950*/  SHF.R.S32.HI R18, RZ, 0x1f, R4 ;  /* 0x0000001fff127819 */ /* 0x000fe20000011404 */
[----:B------:R-:W-:Y:S01]  /*1960*/  IMAD.WIDE R38, R22, 0x4, R38 ;  /* 0x0000000416267825 */ /* 0x000fe200078e0226 */
[----:B------:R-:W-:-:S02]  /*1970*/  IADD3 R4, P3, P4, R19, R26, R4 ;  /* 0x0000001a13047210 */ /* 0x000fc40007c7e004 */
[----:B------:R-:W-:Y:S02]  /*1980*/  SHF.R.S32.HI R26, RZ, 0x1f, R26 ;  /* 0x0000001fff1a7819 */ /* 0x000fe4000001141a */
[----:B------:R-:W-:Y:S01]  /*1990*/  SHF.R.S32.HI R25, RZ, 0x1f, R19 ;  /* 0x0000001fff197819 */ /* 0x000fe20000011413 */
[----:B------:R0:W4:Y:S03]  /*19a0*/  @!P1 LDG.E.128 R12, desc[UR4][R38.64] ;  /* 0x00000004260c9981 */ /* 0x000126000c1e1d00 */
[----:B------:R-:W-:Y:S02]  /*19b0*/  IADD3.X R25, R25, R26, R18, P3, P4 ;  /* 0x0000001a19197210 */ /* 0x000fe40001fe8412 */
[----:B------:R-:W-:Y:S02]  /*19c0*/  CS2R R18, SRZ ;  /* 0x0000000000127805 */ /* 0x000fe4000001ff00 */
[----:B0-----:R-:W-:-:S04]  /*19d0*/  LEA R38, P3, R16, UR6, 0x2 ;  /* 0x0000000610267c11 */ /* 0x001fc8000f8610ff */
[----:B------:R-:W-:Y:S02]  /*19e0*/  LEA.HI.X R39, R16, UR7, R17, 0x2, P3 ;  /* 0x0000000710277c11 */ /* 0x000fe400098f1411 */
[----:B------:R-:W-:Y:S02]  /*19f0*/  CS2R R16, SRZ ;  /* 0x0000000000107805 */ /* 0x000fe4000001ff00 */
[----:B------:R-:W-:Y:S02]  /*1a00*/  ISETP.GT.AND P3, PT, R0, 0xf, PT ;  /* 0x0000000f0000780c */ /* 0x000fe40003f64270 */
[----:B------:R-:W-:Y:S02]  /*1a10*/  LEA R22, P4, R4, UR6, 0x2 ;  /* 0x0000000604167c11 */ /* 0x000fe4000f8810ff */
[----:B------:R-:W-:Y:S01]  /*1a20*/  CS2R R26, SRZ ;  /* 0x00000000001a7805 */ /* 0x000fe2000001ff00 */
[----:B------:R-:W4:Y:S01]  /*1a30*/  @P2 LDG.E.128 R16, desc[UR4][R38.64+-0x40000] ;  /* 0xfc00000426102981 */ /* 0x000f22000c1e1d00 */
[----:B---3--:R-:W-:-:S02]  /*1a40*/  SEL R0, R23, RZ, !P0 ;  /* 0x000000ff17007207 */ /* 0x008fc40004000000 */
[----:B------:R-:W-:Y:S02]  /*1a50*/  LEA.HI.X R23, R4, UR7, R25, 0x2, P4 ;  /* 0x0000000704177c11 */ /* 0x000fe4000a0f1419 */
[----:B------:R-:W-:-:S06]  /*1a60*/  CS2R R24, SRZ ;  /* 0x0000000000187805 */ /* 0x000fcc000001ff00 */
[----:B------:R-:W3:Y:S01]  /*1a70*/  @P3 LDG.E.128 R24, desc[UR4][R22.64+-0x40000] ;  /* 0xfc00000416183981 */ /* 0x000ee2000c1e1d00 */
[----:B--2---:R-:W-:-:S05]  /*1a80*/  SEL R8, R8, RZ, !P0 ;  /* 0x000000ff08087207 */ /* 0x004fca0004000000 */
[----:B------:R-:W-:-:S04]  /*1a90*/  FADD R21, -R8, R21 ;  /* 0x0000001508157221 */ /* 0x000fc80000000100 */
[----:B------:R-:W-:Y:S01]  /*1aa0*/  FFMA R0, R21, R0, R8 ;  /* 0x0000000015007223 */ /* 0x000fe20000000008 */
[----:B------:R-:W-:Y:S02]  /*1ab0*/  SEL R21, R9, RZ, !P0 ;  /* 0x000000ff09157207 */ /* 0x000fe40004000000 */
[----:B------:R-:W0:Y:S01]  /*1ac0*/  LDC.64 R8, c[0x0][0x250] ;  /* 0x00009400ff087b82 */ /* 0x000e220000000a00 */
[----:B-----5:R-:W-:Y:S02]  /*1ad0*/  SEL R4, R2, RZ, !P0 ;  /* 0x000000ff02047207 */ /* 0x020fe40004000000 */
[----:B------:R-:W-:Y:S01]  /*1ae0*/  FADD R2, -R21, R20 ;  /* 0x0000001415027221 */ /* 0x000fe20000000100 */
[----:B------:R-:W-:-:S03]  /*1af0*/  SEL R10, R10, RZ, !P0 ;  /* 0x000000ff0a0a7207 */ /* 0x000fc60004000000 */
[----:B------:R-:W-:Y:S01]  /*1b00*/  FFMA R2, R2, R4, R21 ;  /* 0x0000000402027223 */ /* 0x000fe20000000015 */
[----:B------:R-:W-:Y:S01]  /*1b10*/  SEL R21, R11, RZ, !P0 ;  /* 0x000000ff0b157207 */ /* 0x000fe20004000000 */
[----:B------:R-:W-:Y:S01]  /*1b20*/  FADD R7, -R10, R7 ;  /* 0x000000070a077221 */ /* 0x000fe20000000100 */
[----:B----4-:R-:W-:Y:S02]  /*1b30*/  SEL R11, R31, RZ, !P0 ;  /* 0x000000ff1f0b7207 */ /* 0x010fe40004000000 */
[----:B------:R-:W-:Y:S01]  /*1b40*/  SEL R30, R30, RZ, !P0 ;  /* 0x000000ff1e1e7207 */ /* 0x000fe20004000000 */
[----:B------:R-:W-:Y:S02]  /*1b50*/  FADD R6, -R21, R6 ;  /* 0x0000000615067221 */ /* 0x000fe40000000100 */
[----:B------:R-:W-:Y:S02]  /*1b60*/  FFMA R11, R7, R11, R10 ;  /* 0x0000000b070b7223 */ /* 0x000fe4000000000a */
[----:B------:R-:W-:Y:S01]  /*1b70*/  FFMA R10, R6, R30, R21 ;  /* 0x0000001e060a7223 */ /* 0x000fe20000000015 */
[----:B------:R-:W-:-:S02]  /*1b80*/  SEL R36, R36, RZ, !P1 ;  /* 0x000000ff24247207 */ /* 0x000fc40004800000 */
[----:B------:R-:W-:Y:S02]  /*1b90*/  SEL R35, R35, RZ, !P1 ;  /* 0x000000ff23237207 */ /* 0x000fe40004800000 */
[----:B------:R-:W-:Y:S01]  /*1ba0*/  SEL R34, R34, RZ, !P1 ;  /* 0x000000ff22227207 */ /* 0x000fe20004800000 */
[----:B0-----:R-:W-:Y:S01]  /*1bb0*/  IMAD.WIDE R8, R5, 0x4, R8 ;  /* 0x0000000405087825 */ /* 0x001fe200078e0208 */
[----:B------:R-:W-:Y:S02]  /*1bc0*/  SEL R12, R12, RZ, !P1 ;  /* 0x000000ff0c0c7207 */ /* 0x000fe40004800000 */
[----:B------:R-:W-:Y:S02]  /*1bd0*/  SEL R13, R13, RZ, !P1 ;  /* 0x000000ff0d0d7207 */ /* 0x000fe40004800000 */
[----:B------:R-:W-:Y:S02]  /*1be0*/  SEL R14, R14, RZ, !P1 ;  /* 0x000000ff0e0e7207 */ /* 0x000fe40004800000 */
[----:B------:R-:W-:Y:S01]  /*1bf0*/  SEL R15, R15, RZ, !P1 ;  /* 0x000000ff0f0f7207 */ /* 0x000fe20004800000 */
[----:B------:R-:W-:Y:S01]  /*1c00*/  FADD R29, -R12, R29 ;  /* 0x0000001d0c1d7221 */ /* 0x000fe20000000100 */
[----:B------:R-:W-:Y:S01]  /*1c10*/  FADD R28, -R13, R28 ;  /* 0x0000001c0d1c7221 */ /* 0x000fe20000000100 */
[----:B------:R-:W-:-:S02]  /*1c20*/  FADD R33, -R14, R33 ;  /* 0x000000210e217221 */ /* 0x000fc40000000100 */
[----:B------:R-:W-:Y:S01]  /*1c30*/  FADD R32, -R15, R32 ;  /* 0x000000200f207221 */ /* 0x000fe20000000100 */
[----:B------:R-:W-:Y:S01]  /*1c40*/  FFMA R4, R29, R36, R12 ;  /* 0x000000241d047223 */ /* 0x000fe2000000000c */
[----:B------:R-:W-:Y:S01]  /*1c50*/  FFMA R5, R28, R35, R13 ;  /* 0x000000231c057223 */ /* 0x000fe2000000000d */
[----:B------:R-:W-:Y:S01]  /*1c60*/  FFMA R6, R33, R34, R14 ;  /* 0x0000002221067223 */ /* 0x000fe2000000000e */
[----:B------:R-:W-:Y:S02]  /*1c70*/  SEL R21, R16, RZ, P2 ;  /* 0x000000ff10157207 */ /* 0x000fe40001000000 */
[----:B------:R-:W-:Y:S02]  /*1c80*/  SEL R16, R3, RZ, !P1 ;  /* 0x000000ff03107207 */ /* 0x000fe40004800000 */
[----:B------:R-:W-:Y:S02]  /*1c90*/  SEL R17, R17, RZ, P2 ;  /* 0x000000ff11117207 */ /* 0x000fe40001000000 */
[----:B------:R-:W-:-:S02]  /*1ca0*/  SEL R18, R18, RZ, P2 ;  /* 0x000000ff12127207 */ /* 0x000fc40001000000 */
[----:B------:R-:W-:Y:S01]  /*1cb0*/  SEL R19, R19, RZ, P2 ;  /* 0x000000ff13137207 */ /* 0x000fe20001000000 */
[----:B------:R-:W-:Y:S01]  /*1cc0*/  FFMA R7, R32, R16, R15 ;  /* 0x0000001020077223 */ /* 0x000fe2000000000f */
[----:B------:R-:W-:Y:S02]  /*1cd0*/  SEL R12, R0, R21, !P0 ;  /* 0x00000015000c7207 */ /* 0x000fe40004000000 */
[----:B------:R-:W-:Y:S02]  /*1ce0*/  SEL R13, R2, R17, !P0 ;  /* 0x00000011020d7207 */ /* 0x000fe40004000000 */
[----:B------:R-:W-:Y:S02]  /*1cf0*/  SEL R14, R11, R18, !P0 ;  /* 0x000000120b0e7207 */ /* 0x000fe40004000000 */
[----:B------:R-:W-:-:S05]  /*1d00*/  SEL R15, R10, R19, !P0 ;  /* 0x000000130a0f7207 */ /* 0x000fca0004000000 */
[----:B------:R-:W-:Y:S01]  /*1d10*/  STG.E.128 desc[UR4][R8.64], R12 ;  /* 0x0000000c08007986 */ /* 0x000fe2000c101d04 */
[----:B---3--:R-:W-:Y:S02]  /*1d20*/  @P1 SEL R4, R24, RZ, P3 ;  /* 0x000000ff18041207 */ /* 0x008fe40001800000 */
[----:B------:R-:W-:Y:S02]  /*1d30*/  @P1 SEL R5, R25, RZ, P3 ;  /* 0x000000ff19051207 */ /* 0x000fe40001800000 */
[----:B------:R-:W-:Y:S02]  /*1d40*/  @P1 SEL R6, R26, RZ, P3 ;  /* 0x000000ff1a061207 */ /* 0x000fe40001800000 */
[----:B------:R-:W-:-:S05]  /*1d50*/  @P1 SEL R7, R27, RZ, P3 ;  /* 0x000000ff1b071207 */ /* 0x000fca0001800000 */
[----:B------:R-:W-:Y:S01]  /*1d60*/  STG.E.128 desc[UR4][R8.64+0x800], R4 ;  /* 0x0008000408007986 */ /* 0x000fe2000c101d04 */
[----:B------:R-:W-:Y:S05]  /*1d70*/  EXIT ;  /* 0x000000000000794d */ /* 0x000fea0003800000 */
.L_x_0:
[----:B------:R-:W-:-:S00]  /*1d80*/  BRA `(.L_x_0) ;  /* 0xfffffffc00fc7947 */ /* 0x000fc0000383ffff */
[----:B------:R-:W-:-:S00]  /*1d90*/  NOP ;  /* 0x0000000000007918 */ /* 0x000fc00000000000 */
        /* <DEDUP_REMOVED lines=14> */
.L_x_1:


//--------------------- .nv.constant0.triton_poi_fused_cat_38 --------------------------
	.section	.nv.constant0.triton_poi_fused_cat_38,"a",@progbits
	.sectionflags	@""
	.align	4
.nv.constant0.triton_poi_fused_cat_38:
	.zero		604
